	.target	sm_90a

	.elftype	@"ET_EXEC"


//--------------------- .note.nv.tkinfo           --------------------------
	.section	.note.nv.tkinfo,"",@"SHT_NOTE"
	.sectionflags	@"SHF_NOTE_NV_TKINFO"
	.tkinfo
        /*0018*/ 	.word	0x00000002
        /*0030*/ 	.string	""
        /*0030*/ 	.string	"ptxas"
        /*0030*/ 	.string	"Cuda compilation tools, release 13.0, V13.0.88"
        /*0030*/ 	.string	"Build cuda_13.0.r13.0/compiler.36424714_0"
        /*0030*/ 	.string	"-arch sm_90a -m 64 "



//--------------------- .note.nv.cuinfo           --------------------------
	.section	.note.nv.cuinfo,"",@"SHT_NOTE"
	.sectionflags	@"SHF_NOTE_NV_CUINFO"
        /*0018*/ 	.short	0x0002
        /*001a*/ 	.short	0x005a
        /*001c*/ 	.short	0x0082
	.zero		2


//--------------------- .nv.info                  --------------------------
	.section	.nv.info,"",@"SHT_CUDA_INFO"
	.align	4


	//----- nvinfo : EIATTR_REGCOUNT
	.align		4
        /*0000*/ 	.byte	0x04, 0x2f
        /*0002*/ 	.short	(.L_15 - .L_14)
	.align		4
.L_14:
        /*0004*/ 	.word	index@(_ZN7cutlass13device_kernelINS_4gemm6kernel13GemmUniversalIN4cute5tupleIJiiiiEEENS1_10collective13CollectiveMmaINS1_34MainloopSm90TmaGmmaWarpSpecializedILi22ENS5_IJNS4_1CILi1EEESB_SB_EEENS1_32KernelTmaWarpSpecializedPingpongEEENS5_IJNSA_ILi64EEENSA_ILi96EEESF_EEEaNS5_IJlSB_lEEEaSI_NS4_8TiledMMAINS4_8MMA_AtomIJNS4_4SM904GMMA26MMA_64x96x32_S32S8S8_SS_TNEEEENS4_6LayoutISC_NS5_IJNSA_ILi0EEESQ_SQ_EEEEENS5_IJNS4_10UnderscoreEST_ST_EEEEENS4_13SM90_TMA_LOADENS4_14ComposedLayoutINS4_7SwizzleILi2ELi4ELi3EEENS4_18smem_ptr_flag_bitsILi8EEENSP_INS5_IJNSA_ILi8EEESF_EEENS5_IJSF_SB_EEEEEEEvNS4_8identityESW_S16_vS17_EENS_8epilogue10collective6detail29Sm90TmaWarpSpecializedAdapterINS1A_15DefaultEpilogueIaSI_SI_NS19_6thread17LinearCombinationIaLi1EiiLNS1E_9ScaleType4KindE0ELNS_15FloatRoundStyleE2EaEENS1_15EpilogueDefaultEEEEEvvEEEEvNT_6ParamsE)
        /*0008*/ 	.word	0x000000a8


	//----- nvinfo : EIATTR_FRAME_SIZE
	.align		4
.L_15:
        /*000c*/ 	.byte	0x04, 0x11
        /*000e*/ 	.short	(.L_17 - .L_16)
	.align		4
.L_16:
        /*0010*/ 	.word	index@(_ZN7cutlass13device_kernelINS_4gemm6kernel13GemmUniversalIN4cute5tupleIJiiiiEEENS1_10collective13CollectiveMmaINS1_34MainloopSm90TmaGmmaWarpSpecializedILi22ENS5_IJNS4_1CILi1EEESB_SB_EEENS1_32KernelTmaWarpSpecializedPingpongEEENS5_IJNSA_ILi64EEENSA_ILi96EEESF_EEEaNS5_IJlSB_lEEEaSI_NS4_8TiledMMAINS4_8MMA_AtomIJNS4_4SM904GMMA26MMA_64x96x32_S32S8S8_SS_TNEEEENS4_6LayoutISC_NS5_IJNSA_ILi0EEESQ_SQ_EEEEENS5_IJNS4_10UnderscoreEST_ST_EEEEENS4_13SM90_TMA_LOADENS4_14ComposedLayoutINS4_7SwizzleILi2ELi4ELi3EEENS4_18smem_ptr_flag_bitsILi8EEENSP_INS5_IJNSA_ILi8EEESF_EEENS5_IJSF_SB_EEEEEEEvNS4_8identityESW_S16_vS17_EENS_8epilogue10collective6detail29Sm90TmaWarpSpecializedAdapterINS1A_15DefaultEpilogueIaSI_SI_NS19_6thread17LinearCombinationIaLi1EiiLNS1E_9ScaleType4KindE0ELNS_15FloatRoundStyleE2EaEENS1_15EpilogueDefaultEEEEEvvEEEEvNT_6ParamsE)
        /*0014*/ 	.word	0x00000008


	//----- nvinfo : EIATTR_MIN_STACK_SIZE
	.align		4
.L_17:
        /*0018*/ 	.byte	0x04, 0x12
        /*001a*/ 	.short	(.L_19 - .L_18)
	.align		4
.L_18:
        /*001c*/ 	.word	index@(_ZN7cutlass13device_kernelINS_4gemm6kernel13GemmUniversalIN4cute5tupleIJiiiiEEENS1_10collective13CollectiveMmaINS1_34MainloopSm90TmaGmmaWarpSpecializedILi22ENS5_IJNS4_1CILi1EEESB_SB_EEENS1_32KernelTmaWarpSpecializedPingpongEEENS5_IJNSA_ILi64EEENSA_ILi96EEESF_EEEaNS5_IJlSB_lEEEaSI_NS4_8TiledMMAINS4_8MMA_AtomIJNS4_4SM904GMMA26MMA_64x96x32_S32S8S8_SS_TNEEEENS4_6LayoutISC_NS5_IJNSA_ILi0EEESQ_SQ_EEEEENS5_IJNS4_10UnderscoreEST_ST_EEEEENS4_13SM90_TMA_LOADENS4_14ComposedLayoutINS4_7SwizzleILi2ELi4ELi3EEENS4_18smem_ptr_flag_bitsILi8EEENSP_INS5_IJNSA_ILi8EEESF_EEENS5_IJSF_SB_EEEEEEEvNS4_8identityESW_S16_vS17_EENS_8epilogue10collective6detail29Sm90TmaWarpSpecializedAdapterINS1A_15DefaultEpilogueIaSI_SI_NS19_6thread17LinearCombinationIaLi1EiiLNS1E_9ScaleType4KindE0ELNS_15FloatRoundStyleE2EaEENS1_15EpilogueDefaultEEEEEvvEEEEvNT_6ParamsE)
        /*0020*/ 	.word	0x00000008
.L_19:


//--------------------- .nv.compat                --------------------------
	.section	.nv.compat,"",@"SHT_CUDA_COMPAT_INFO"
	.align	4
        /*0000*/ 	.byte	0x02, 0x09, 0x01, 0x00, 0x02, 0x02, 0x04, 0x00, 0x02, 0x05, 0x05, 0x00, 0x03, 0x07, 0x01, 0x01
        /*0010*/ 	.byte	0x02, 0x03, 0x01, 0x00, 0x02, 0x06, 0x01, 0x00, 0x04, 0x0b, 0x08, 0x00, 0x00, 0x00, 0x00, 0x00
        /*0020*/ 	.byte	0x00, 0x00, 0x00, 0x00


//--------------------- .nv.info._ZN7cutlass13device_kernelINS_4gemm6kernel13GemmUniversalIN4cute5tupleIJiiiiEEENS1_10collective13CollectiveMmaINS1_34MainloopSm90TmaGmmaWarpSpecializedILi22ENS5_IJNS4_1CILi1EEESB_SB_EEENS1_32KernelTmaWarpSpecializedPingpongEEENS5_IJNSA_ILi64EEENSA_ILi96EEESF_EEEaNS5_IJlSB_lEEEaSI_NS4_8TiledMMAINS4_8MMA_AtomIJNS4_4SM904GMMA26MMA_64x96x32_S32S8S8_SS_TNEEEENS4_6LayoutISC_NS5_IJNSA_ILi0EEESQ_SQ_EEEEENS5_IJNS4_10UnderscoreEST_ST_EEEEENS4_13SM90_TMA_LOADENS4_14ComposedLayoutINS4_7SwizzleILi2ELi4ELi3EEENS4_18smem_ptr_flag_bitsILi8EEENSP_INS5_IJNSA_ILi8EEESF_EEENS5_IJSF_SB_EEEEEEEvNS4_8identityESW_S16_vS17_EENS_8epilogue10collective6detail29Sm90TmaWarpSpecializedAdapterINS1A_15DefaultEpilogueIaSI_SI_NS19_6thread17LinearCombinationIaLi1EiiLNS1E_9ScaleType4KindE0ELNS_15FloatRoundStyleE2EaEENS1_15EpilogueDefaultEEEEEvvEEEEvNT_6ParamsE --------------------------
	.section	.nv.info._ZN7cutlass13device_kernelINS_4gemm6kernel13GemmUniversalIN4cute5tupleIJiiiiEEENS1_10collective13CollectiveMmaINS1_34MainloopSm90TmaGmmaWarpSpecializedILi22ENS5_IJNS4_1CILi1EEESB_SB_EEENS1_32KernelTmaWarpSpecializedPingpongEEENS5_IJNSA_ILi64EEENSA_ILi96EEESF_EEEaNS5_IJlSB_lEEEaSI_NS4_8TiledMMAINS4_8MMA_AtomIJNS4_4SM904GMMA26MMA_64x96x32_S32S8S8_SS_TNEEEENS4_6LayoutISC_NS5_IJNSA_ILi0EEESQ_SQ_EEEEENS5_IJNS4_10UnderscoreEST_ST_EEEEENS4_13SM90_TMA_LOADENS4_14ComposedLayoutINS4_7SwizzleILi2ELi4ELi3EEENS4_18smem_ptr_flag_bitsILi8EEENSP_INS5_IJNSA_ILi8EEESF_EEENS5_IJSF_SB_EEEEEEEvNS4_8identityESW_S16_vS17_EENS_8epilogue10collective6detail29Sm90TmaWarpSpecializedAdapterINS1A_15DefaultEpilogueIaSI_SI_NS19_6thread17LinearCombinationIaLi1EiiLNS1E_9ScaleType4KindE0ELNS_15FloatRoundStyleE2EaEENS1_15EpilogueDefaultEEEEEvvEEEEvNT_6ParamsE,"",@"SHT_CUDA_INFO"
	.sectionflags	@""
	.align	4


	//----- nvinfo : EIATTR_CUDA_API_VERSION
	.align		4
        /*0000*/ 	.byte	0x04, 0x37
        /*0002*/ 	.short	(.L_21 - .L_20)
.L_20:
        /*0004*/ 	.word	0x00000082


	//----- nvinfo : EIATTR_KPARAM_INFO
	.align		4
.L_21:
        /*0008*/ 	.byte	0x04, 0x17
        /*000a*/ 	.short	(.L_23 - .L_22)
.L_22:
        /*000c*/ 	.word	0x00000000
        /*0010*/ 	.short	0x0000
        /*0012*/ 	.short	0x0070
        /*0014*/ 	.byte	0x00, 0xf0, 0x01, 0x10


	//----- nvinfo : EIATTR_SPARSE_MMA_MASK
	.align		4
.L_23:
        /*0018*/ 	.byte	0x03, 0x50
        /*001a*/ 	.short	0x0000


	//----- nvinfo : EIATTR_MAXREG_COUNT
	.align		4
        /*001c*/ 	.byte	0x03, 0x1b
        /*001e*/ 	.short	0x00a8


	//----- nvinfo : EIATTR_NUM_BARRIERS
	.align		4
        /*0020*/ 	.byte	0x02, 0x4c
        /*0022*/ 	.byte	0x01
	.zero		1


	//----- nvinfo : EIATTR_EXTERNS
	.align		4
        /*0024*/ 	.byte	0x04, 0x0f
        /*0026*/ 	.short	(.L_25 - .L_24)


	//   ....[0]....
	.align		4
.L_24:
        /*0028*/ 	.word	index@(__assertfail)


	//----- nvinfo : EIATTR_ANNOTATIONS
	.align		4
.L_25:
        /*002c*/ 	.byte	0x04, 0x55
        /*002e*/ 	.short	(.L_27 - .L_26)


	//   ....[0]....
.L_26:
        /*0030*/ 	.word	0x00000001
        /*0034*/ 	.byte	0x40, 0x0d, 0x00, 0x00, 0x01, 0x00, 0x00, 0x00, 0x60, 0x47, 0x00, 0x00, 0x01, 0x00, 0x00, 0x00
        /*0044*/ 	.byte	0x70, 0x53, 0x00, 0x00


	//----- nvinfo : EIATTR_MERCURY_ISA_VERSION
	.align		4
.L_27:
        /*0048*/ 	.byte	0x03, 0x5f
        /*004a*/ 	.short	0x0101


	//----- nvinfo : EIATTR_INT_WARP_WIDE_INSTR_OFFSETS
	.align		4
        /*004c*/ 	.byte	0x04, 0x31
        /*004e*/ 	.short	(.L_29 - .L_28)


	//   ....[0]....
.L_28:
        /*0050*/ 	.word	0x00000650


	//   ....[1]....
        /*0054*/ 	.word	0x00000670


	//   ....[2]....
        /*0058*/ 	.word	0x000006f0


	//   ....[3]....
        /*005c*/ 	.word	0x00000700


	//   ....[4]....
        /*0060*/ 	.word	0x00000710


	//   ....[5]....
        /*0064*/ 	.word	0x00000730


	//   ....[6]....
        /*0068*/ 	.word	0x000007c0


	//   ....[7]....
        /*006c*/ 	.word	0x000007e0


	//----- nvinfo : EIATTR_COOP_GROUP_MASK_REGIDS
	.align		4
.L_29:
        /*0070*/ 	.byte	0x04, 0x29
        /*0072*/ 	.short	(.L_31 - .L_30)


	//   ....[0]....
.L_30:
        /*0074*/ 	.word	0xffffffff


	//   ....[1]....
        /*0078*/ 	.word	0xffffffff


	//   ....[2]....
        /*007c*/ 	.word	0xffffffff


	//   ....[3]....
        /*0080*/ 	.word	0xffffffff


	//   ....[4]....
        /*0084*/ 	.word	0xffffffff


	//   ....[5]....
        /*0088*/ 	.word	0xffffffff


	//----- nvinfo : EIATTR_COOP_GROUP_INSTR_OFFSETS
	.align		4
.L_31:
        /*008c*/ 	.byte	0x04, 0x28
        /*008e*/ 	.short	(.L_33 - .L_32)


	//   ....[0]....
.L_32:
        /*0090*/ 	.word	0x00000070


	//   ....[1]....
        /*0094*/ 	.word	0x00000080


	//   ....[2]....
        /*0098*/ 	.word	0x00000140


	//   ....[3]....
        /*009c*/ 	.word	0x00000540


	//   ....[4]....
        /*00a0*/ 	.word	0x00000580


	//   ....[5]....
        /*00a4*/ 	.word	0x000005d0


	//----- nvinfo : EIATTR_REG_RECONFIG
	.align		4
.L_33:
        /*00a8*/ 	.byte	0x01, 0x54
	.zero		2


	//----- nvinfo : EIATTR_SYSCALL_OFFSETS
	.align		4
        /*00ac*/ 	.byte	0x04, 0x46
        /*00ae*/ 	.short	(.L_35 - .L_34)


	//   ....[0]....
.L_34:
        /*00b0*/ 	.word	0x00001860


	//----- nvinfo : EIATTR_MBARRIER_INSTR_OFFSETS
	.align		4
.L_35:
        /*00b4*/ 	.byte	0x04, 0x39
        /*00b6*/ 	.short	(.L_37 - .L_36)


	//   ....[0]....
.L_36:
        /*00b8*/ 	.word	0x00000260
        /*00bc*/ 	.word	0x000000ff
        /*00c0*/ 	.word	0x00000000
        /*00c4*/ 	.short	0x0100
        /*00c6*/ 	.byte	0x08
	.zero		1


	//   ....[1]....
        /*00c8*/ 	.word	0x00000270
        /*00cc*/ 	.word	0x000000ff
        /*00d0*/ 	.word	0x000000b0
        /*00d4*/ 	.short	0x0100
        /*00d6*/ 	.byte	0x08
	.zero		1


	//   ....[2]....
        /*00d8*/ 	.word	0x00000280
        /*00dc*/ 	.word	0x000000ff
        /*00e0*/ 	.word	0x00000008
        /*00e4*/ 	.short	0x0100
        /*00e6*/ 	.byte	0x08
	.zero		1


	//   ....[3]....
        /*00e8*/ 	.word	0x00000290
        /*00ec*/ 	.word	0x000000ff
        /*00f0*/ 	.word	0x000000b8
        /*00f4*/ 	.short	0x0100
        /*00f6*/ 	.byte	0x08
	.zero		1


	//   ....[4]....
        /*00f8*/ 	.word	0x000002a0
        /*00fc*/ 	.word	0x000000ff
        /*0100*/ 	.word	0x00000010
        /*0104*/ 	.short	0x0100
        /*0106*/ 	.byte	0x08
	.zero		1


	//   ....[5]....
        /*0108*/ 	.word	0x000002b0
        /*010c*/ 	.word	0x000000ff
        /*0110*/ 	.word	0x000000c0
        /*0114*/ 	.short	0x0100
        /*0116*/ 	.byte	0x08
	.zero		1


	//   ....[6]....
        /*0118*/ 	.word	0x000002c0
        /*011c*/ 	.word	0x000000ff
        /*0120*/ 	.word	0x00000018
        /*0124*/ 	.short	0x0100
        /*0126*/ 	.byte	0x08
	.zero		1


	//   ....[7]....
        /*0128*/ 	.word	0x000002d0
        /*012c*/ 	.word	0x000000ff
        /*0130*/ 	.word	0x000000c8
        /*0134*/ 	.short	0x0100
        /*0136*/ 	.byte	0x08
	.zero		1


	//   ....[8]....
        /*0138*/ 	.word	0x000002e0
        /*013c*/ 	.word	0x000000ff
        /*0140*/ 	.word	0x00000020
        /*0144*/ 	.short	0x0100
        /*0146*/ 	.byte	0x08
	.zero		1


	//   ....[9]....
        /*0148*/ 	.word	0x000002f0
        /*014c*/ 	.word	0x000000ff
        /*0150*/ 	.word	0x000000d0
        /*0154*/ 	.short	0x0100
        /*0156*/ 	.byte	0x08
	.zero		1


	//   ....[10]....
        /*0158*/ 	.word	0x00000300
        /*015c*/ 	.word	0x000000ff
        /*0160*/ 	.word	0x00000028
        /*0164*/ 	.short	0x0100
        /*0166*/ 	.byte	0x08
	.zero		1


	//   ....[11]....
        /*0168*/ 	.word	0x00000310
        /*016c*/ 	.word	0x000000ff
        /*0170*/ 	.word	0x000000d8
        /*0174*/ 	.short	0x0100
        /*0176*/ 	.byte	0x08
	.zero		1


	//   ....[12]....
        /*0178*/ 	.word	0x00000320
        /*017c*/ 	.word	0x000000ff
        /*0180*/ 	.word	0x00000030
        /*0184*/ 	.short	0x0100
        /*0186*/ 	.byte	0x08
	.zero		1


	//   ....[13]....
        /*0188*/ 	.word	0x00000330
        /*018c*/ 	.word	0x000000ff
        /*0190*/ 	.word	0x000000e0
        /*0194*/ 	.short	0x0100
        /*0196*/ 	.byte	0x08
	.zero		1


	//   ....[14]....
        /*0198*/ 	.word	0x00000340
        /*019c*/ 	.word	0x000000ff
        /*01a0*/ 	.word	0x00000038
        /*01a4*/ 	.short	0x0100
        /*01a6*/ 	.byte	0x08
	.zero		1


	//   ....[15]....
        /*01a8*/ 	.word	0x00000350
        /*01ac*/ 	.word	0x000000ff
        /*01b0*/ 	.word	0x000000e8
        /*01b4*/ 	.short	0x0100
        /*01b6*/ 	.byte	0x08
	.zero		1


	//   ....[16]....
        /*01b8*/ 	.word	0x00000360
        /*01bc*/ 	.word	0x000000ff
        /*01c0*/ 	.word	0x00000040
        /*01c4*/ 	.short	0x0100
        /*01c6*/ 	.byte	0x08
	.zero		1


	//   ....[17]....
        /*01c8*/ 	.word	0x00000370
        /*01cc*/ 	.word	0x000000ff
        /*01d0*/ 	.word	0x000000f0
        /*01d4*/ 	.short	0x0100
        /*01d6*/ 	.byte	0x08
	.zero		1


	//   ....[18]....
        /*01d8*/ 	.word	0x00000380
        /*01dc*/ 	.word	0x000000ff
        /*01e0*/ 	.word	0x00000048
        /*01e4*/ 	.short	0x0100
        /*01e6*/ 	.byte	0x08
	.zero		1


	//   ....[19]....
        /*01e8*/ 	.word	0x00000390
        /*01ec*/ 	.word	0x000000ff
        /*01f0*/ 	.word	0x000000f8
        /*01f4*/ 	.short	0x0100
        /*01f6*/ 	.byte	0x08
	.zero		1


	//   ....[20]....
        /*01f8*/ 	.word	0x000003a0
        /*01fc*/ 	.word	0x000000ff
        /*0200*/ 	.word	0x00000050
        /*0204*/ 	.short	0x0100
        /*0206*/ 	.byte	0x08
	.zero		1


	//   ....[21]....
        /*0208*/ 	.word	0x000003b0
        /*020c*/ 	.word	0x000000ff
        /*0210*/ 	.word	0x00000100
        /*0214*/ 	.short	0x0100
        /*0216*/ 	.byte	0x08
	.zero		1


	//   ....[22]....
        /*0218*/ 	.word	0x000003c0
        /*021c*/ 	.word	0x000000ff
        /*0220*/ 	.word	0x00000058
        /*0224*/ 	.short	0x0100
        /*0226*/ 	.byte	0x08
	.zero		1


	//   ....[23]....
        /*0228*/ 	.word	0x000003d0
        /*022c*/ 	.word	0x000000ff
        /*0230*/ 	.word	0x00000108
        /*0234*/ 	.short	0x0100
        /*0236*/ 	.byte	0x08
	.zero		1


	//   ....[24]....
        /*0238*/ 	.word	0x000003e0
        /*023c*/ 	.word	0x000000ff
        /*0240*/ 	.word	0x00000060
        /*0244*/ 	.short	0x0100
        /*0246*/ 	.byte	0x08
	.zero		1


	//   ....[25]....
        /*0248*/ 	.word	0x000003f0
        /*024c*/ 	.word	0x000000ff
        /*0250*/ 	.word	0x00000110
        /*0254*/ 	.short	0x0100
        /*0256*/ 	.byte	0x08
	.zero		1


	//   ....[26]....
        /*0258*/ 	.word	0x00000400
        /*025c*/ 	.word	0x000000ff
        /*0260*/ 	.word	0x00000068
        /*0264*/ 	.short	0x0100
        /*0266*/ 	.byte	0x08
	.zero		1


	//   ....[27]....
        /*0268*/ 	.word	0x00000410
        /*026c*/ 	.word	0x000000ff
        /*0270*/ 	.word	0x00000118
        /*0274*/ 	.short	0x0100
        /*0276*/ 	.byte	0x08
	.zero		1


	//   ....[28]....
        /*0278*/ 	.word	0x00000420
        /*027c*/ 	.word	0x000000ff
        /*0280*/ 	.word	0x00000070
        /*0284*/ 	.short	0x0100
        /*0286*/ 	.byte	0x08
	.zero		1


	//   ....[29]....
        /*0288*/ 	.word	0x00000430
        /*028c*/ 	.word	0x000000ff
        /*0290*/ 	.word	0x00000120
        /*0294*/ 	.short	0x0100
        /*0296*/ 	.byte	0x08
	.zero		1


	//   ....[30]....
        /*0298*/ 	.word	0x00000440
        /*029c*/ 	.word	0x000000ff
        /*02a0*/ 	.word	0x00000078
        /*02a4*/ 	.short	0x0100
        /*02a6*/ 	.byte	0x08
	.zero		1


	//   ....[31]....
        /*02a8*/ 	.word	0x00000450
        /*02ac*/ 	.word	0x000000ff
        /*02b0*/ 	.word	0x00000128
        /*02b4*/ 	.short	0x0100
        /*02b6*/ 	.byte	0x08
	.zero		1


	//   ....[32]....
        /*02b8*/ 	.word	0x00000460
        /*02bc*/ 	.word	0x000000ff
        /*02c0*/ 	.word	0x00000080
        /*02c4*/ 	.short	0x0100
        /*02c6*/ 	.byte	0x08
	.zero		1


	//   ....[33]....
        /*02c8*/ 	.word	0x00000470
        /*02cc*/ 	.word	0x000000ff
        /*02d0*/ 	.word	0x00000130
        /*02d4*/ 	.short	0x0100
        /*02d6*/ 	.byte	0x08
	.zero		1


	//   ....[34]....
        /*02d8*/ 	.word	0x00000480
        /*02dc*/ 	.word	0x000000ff
        /*02e0*/ 	.word	0x00000088
        /*02e4*/ 	.short	0x0100
        /*02e6*/ 	.byte	0x08
	.zero		1


	//   ....[35]....
        /*02e8*/ 	.word	0x00000490
        /*02ec*/ 	.word	0x000000ff
        /*02f0*/ 	.word	0x00000138
        /*02f4*/ 	.short	0x0100
        /*02f6*/ 	.byte	0x08
	.zero		1


	//   ....[36]....
        /*02f8*/ 	.word	0x000004a0
        /*02fc*/ 	.word	0x000000ff
        /*0300*/ 	.word	0x00000090
        /*0304*/ 	.short	0x0100
        /*0306*/ 	.byte	0x08
	.zero		1


	//   ....[37]....
        /*0308*/ 	.word	0x000004b0
        /*030c*/ 	.word	0x000000ff
        /*0310*/ 	.word	0x00000140
        /*0314*/ 	.short	0x0100
        /*0316*/ 	.byte	0x08
	.zero		1


	//   ....[38]....
        /*0318*/ 	.word	0x000004c0
        /*031c*/ 	.word	0x000000ff
        /*0320*/ 	.word	0x00000098
        /*0324*/ 	.short	0x0100
        /*0326*/ 	.byte	0x08
	.zero		1


	//   ....[39]....
        /*0328*/ 	.word	0x000004d0
        /*032c*/ 	.word	0x000000ff
        /*0330*/ 	.word	0x00000148
        /*0334*/ 	.short	0x0100
        /*0336*/ 	.byte	0x08
	.zero		1


	//   ....[40]....
        /*0338*/ 	.word	0x000004e0
        /*033c*/ 	.word	0x000000ff
        /*0340*/ 	.word	0x000000a0
        /*0344*/ 	.short	0x0100
        /*0346*/ 	.byte	0x08
	.zero		1


	//   ....[41]....
        /*0348*/ 	.word	0x000004f0
        /*034c*/ 	.word	0x000000ff
        /*0350*/ 	.word	0x00000150
        /*0354*/ 	.short	0x0100
        /*0356*/ 	.byte	0x08
	.zero		1


	//   ....[42]....
        /*0358*/ 	.word	0x00000500
        /*035c*/ 	.word	0x000000ff
        /*0360*/ 	.word	0x000000a8
        /*0364*/ 	.short	0x0100
        /*0366*/ 	.byte	0x08
	.zero		1


	//   ....[43]....
        /*0368*/ 	.word	0x00000510
        /*036c*/ 	.word	0x000000ff
        /*0370*/ 	.word	0x00000158
        /*0374*/ 	.short	0x0100
        /*0376*/ 	.byte	0x08
	.zero		1


	//   ....[44]....
        /*0378*/ 	.word	0x00000820
        /*037c*/ 	.word	0x000000ff
        /*0380*/ 	.word	0x00000190
        /*0384*/ 	.short	0x0100
        /*0386*/ 	.byte	0x08
	.zero		1


	//   ....[45]....
        /*0388*/ 	.word	0x00000890
        /*038c*/ 	.word	0x000000ff
        /*0390*/ 	.word	0x00000198
        /*0394*/ 	.short	0x0100
        /*0396*/ 	.byte	0x08
	.zero		1


	//   ....[46]....
        /*0398*/ 	.word	0x000008b0
        /*039c*/ 	.word	0x000000ff
        /*03a0*/ 	.word	0x00000170
        /*03a4*/ 	.short	0x0100
        /*03a6*/ 	.byte	0x09
	.zero		1


	//   ....[47]....
        /*03a8*/ 	.word	0x000008c0
        /*03ac*/ 	.word	0x000000ff
        /*03b0*/ 	.word	0x00000178
        /*03b4*/ 	.short	0x0100
        /*03b6*/ 	.byte	0x09
	.zero		1


	//   ....[48]....
        /*03b8*/ 	.word	0x000008d0
        /*03bc*/ 	.word	0x000000ff
        /*03c0*/ 	.word	0x00000180
        /*03c4*/ 	.short	0x0100
        /*03c6*/ 	.byte	0x09
	.zero		1


	//   ....[49]....
        /*03c8*/ 	.word	0x000008e0
        /*03cc*/ 	.word	0x000000ff
        /*03d0*/ 	.word	0x00000188
        /*03d4*/ 	.short	0x0100
        /*03d6*/ 	.byte	0x09
	.zero		1


	//   ....[50]....
        /*03d8*/ 	.word	0x00001740
        /*03dc*/ 	.word	0x0000004d
        /*03e0*/ 	.word	0x00000000
        /*03e4*/ 	.short	0x010a
        /*03e6*/ 	.byte	0x2a
	.zero		1


	//   ....[51]....
        /*03e8*/ 	.word	0x000018f0
        /*03ec*/ 	.word	0x00000003
        /*03f0*/ 	.word	0x00000000
        /*03f4*/ 	.short	0x010a
        /*03f6*/ 	.byte	0x3f
	.zero		1


	//   ....[52]....
        /*03f8*/ 	.word	0x00001930
        /*03fc*/ 	.word	0x00000003
        /*0400*/ 	.word	0x00000000
        /*0404*/ 	.short	0x010a
        /*0406*/ 	.byte	0x3f
	.zero		1


	//   ....[53]....
        /*0408*/ 	.word	0x00001b30
        /*040c*/ 	.word	0x000000ff
        /*0410*/ 	.word	0x00000000
        /*0414*/ 	.short	0x010a
        /*0416*/ 	.byte	0x04
	.zero		1


	//   ....[54]....
        /*0418*/ 	.word	0x00001b70
        /*041c*/ 	.word	0x000000ff
        /*0420*/ 	.word	0x00000000
        /*0424*/ 	.short	0x010a
        /*0426*/ 	.byte	0x04
	.zero		1


	//   ....[55]....
        /*0428*/ 	.word	0x00001cd0
        /*042c*/ 	.word	0x000000ff
        /*0430*/ 	.word	0x00000000
        /*0434*/ 	.short	0x0101
        /*0436*/ 	.byte	0x04
	.zero		1


	//   ....[56]....
        /*0438*/ 	.word	0x00001dc0
        /*043c*/ 	.word	0x0000004e
        /*0440*/ 	.word	0x00000000
        /*0444*/ 	.short	0x0101
        /*0446*/ 	.byte	0x2f
	.zero		1


	//   ....[57]....
        /*0448*/ 	.word	0x00001e90
        /*044c*/ 	.word	0x000000ff
        /*0450*/ 	.word	0x00000000
        /*0454*/ 	.short	0x0101
        /*0456*/ 	.byte	0x06
	.zero		1


	//   ....[58]....
        /*0458*/ 	.word	0x00001f40
        /*045c*/ 	.word	0x0000004d
        /*0460*/ 	.word	0x00000010
        /*0464*/ 	.short	0x010a
        /*0466*/ 	.byte	0x2a
	.zero		1


	//   ....[59]....
        /*0468*/ 	.word	0x00004780
        /*046c*/ 	.word	0x00000050
        /*0470*/ 	.word	0x00000000
        /*0474*/ 	.short	0x0101
        /*0476*/ 	.byte	0x2f
	.zero		1


	//   ....[60]....
        /*0478*/ 	.word	0x000050e0
        /*047c*/ 	.word	0x0000000a
        /*0480*/ 	.word	0x000000b0
        /*0484*/ 	.short	0x010a
        /*0486*/ 	.byte	0x3f
	.zero		1


	//   ....[61]....
        /*0488*/ 	.word	0x00005480
        /*048c*/ 	.word	0x00000005
        /*0490*/ 	.word	0x00000198
        /*0494*/ 	.short	0x0101
        /*0496*/ 	.byte	0x3f
	.zero		1


	//   ....[62]....
        /*0498*/ 	.word	0x00005c00
        /*049c*/ 	.word	0x00000009
        /*04a0*/ 	.word	0x00000000
        /*04a4*/ 	.short	0x010a
        /*04a6*/ 	.byte	0x3f
	.zero		1


	//   ....[63]....
        /*04a8*/ 	.word	0x00005c80
        /*04ac*/ 	.word	0x00000008
        /*04b0*/ 	.word	0x00000000
        /*04b4*/ 	.short	0x010a
        /*04b6*/ 	.byte	0x3f
	.zero		1


	//   ....[64]....
        /*04b8*/ 	.word	0x00005d10
        /*04bc*/ 	.word	0x00000009
        /*04c0*/ 	.word	0x00000000
        /*04c4*/ 	.short	0x010a
        /*04c6*/ 	.byte	0x3f
	.zero		1


	//   ....[65]....
        /*04c8*/ 	.word	0x00005da0
        /*04cc*/ 	.word	0x00000008
        /*04d0*/ 	.word	0x00000000
        /*04d4*/ 	.short	0x010a
        /*04d6*/ 	.byte	0x3f
	.zero		1


	//   ....[66]....
        /*04d8*/ 	.word	0x00005e30
        /*04dc*/ 	.word	0x00000009
        /*04e0*/ 	.word	0x00000000
        /*04e4*/ 	.short	0x010a
        /*04e6*/ 	.byte	0x3f
	.zero		1


	//   ....[67]....
        /*04e8*/ 	.word	0x00005ec0
        /*04ec*/ 	.word	0x00000008
        /*04f0*/ 	.word	0x00000000
        /*04f4*/ 	.short	0x010a
        /*04f6*/ 	.byte	0x3f
	.zero		1


	//   ....[68]....
        /*04f8*/ 	.word	0x00005f50
        /*04fc*/ 	.word	0x00000009
        /*0500*/ 	.word	0x00000000
        /*0504*/ 	.short	0x010a
        /*0506*/ 	.byte	0x3f
	.zero		1


	//   ....[69]....
        /*0508*/ 	.word	0x00005fe0
        /*050c*/ 	.word	0x00000008
        /*0510*/ 	.word	0x00000000
        /*0514*/ 	.short	0x010a
        /*0516*/ 	.byte	0x3f
	.zero		1


	//   ....[70]....
        /*0518*/ 	.word	0x00006070
        /*051c*/ 	.word	0x00000009
        /*0520*/ 	.word	0x00000000
        /*0524*/ 	.short	0x010a
        /*0526*/ 	.byte	0x3f
	.zero		1


	//   ....[71]....
        /*0528*/ 	.word	0x00006100
        /*052c*/ 	.word	0x00000008
        /*0530*/ 	.word	0x00000000
        /*0534*/ 	.short	0x010a
        /*0536*/ 	.byte	0x3f
	.zero		1


	//   ....[72]....
        /*0538*/ 	.word	0x00006190
        /*053c*/ 	.word	0x00000009
        /*0540*/ 	.word	0x00000000
        /*0544*/ 	.short	0x010a
        /*0546*/ 	.byte	0x3f
	.zero		1


	//   ....[73]....
        /*0548*/ 	.word	0x00006220
        /*054c*/ 	.word	0x00000008
        /*0550*/ 	.word	0x00000000
        /*0554*/ 	.short	0x010a
        /*0556*/ 	.byte	0x3f
	.zero		1


	//   ....[74]....
        /*0558*/ 	.word	0x000062b0
        /*055c*/ 	.word	0x00000009
        /*0560*/ 	.word	0x00000000
        /*0564*/ 	.short	0x010a
        /*0566*/ 	.byte	0x3f
	.zero		1


	//   ....[75]....
        /*0568*/ 	.word	0x00006340
        /*056c*/ 	.word	0x00000008
        /*0570*/ 	.word	0x00000000
        /*0574*/ 	.short	0x010a
        /*0576*/ 	.byte	0x3f
	.zero		1


	//   ....[76]....
        /*0578*/ 	.word	0x000063d0
        /*057c*/ 	.word	0x00000009
        /*0580*/ 	.word	0x00000000
        /*0584*/ 	.short	0x010a
        /*0586*/ 	.byte	0x3f
	.zero		1


	//   ....[77]....
        /*0588*/ 	.word	0x00006460
        /*058c*/ 	.word	0x00000008
        /*0590*/ 	.word	0x00000000
        /*0594*/ 	.short	0x010a
        /*0596*/ 	.byte	0x3f
	.zero		1


	//   ....[78]....
        /*0598*/ 	.word	0x000064f0
        /*059c*/ 	.word	0x00000009
        /*05a0*/ 	.word	0x00000000
        /*05a4*/ 	.short	0x010a
        /*05a6*/ 	.byte	0x3f
	.zero		1


	//   ....[79]....
        /*05a8*/ 	.word	0x00006580
        /*05ac*/ 	.word	0x00000008
        /*05b0*/ 	.word	0x00000000
        /*05b4*/ 	.short	0x010a
        /*05b6*/ 	.byte	0x3f
	.zero		1


	//   ....[80]....
        /*05b8*/ 	.word	0x00006610
        /*05bc*/ 	.word	0x00000009
        /*05c0*/ 	.word	0x00000000
        /*05c4*/ 	.short	0x010a
        /*05c6*/ 	.byte	0x3f
	.zero		1


	//   ....[81]....
        /*05c8*/ 	.word	0x000066a0
        /*05cc*/ 	.word	0x00000008
        /*05d0*/ 	.word	0x00000000
        /*05d4*/ 	.short	0x010a
        /*05d6*/ 	.byte	0x3f
	.zero		1


	//   ....[82]....
        /*05d8*/ 	.word	0x00006730
        /*05dc*/ 	.word	0x0000000b
        /*05e0*/ 	.word	0x00000000
        /*05e4*/ 	.short	0x010a
        /*05e6*/ 	.byte	0x3f
	.zero		1


	//   ....[83]....
        /*05e8*/ 	.word	0x000067c0
        /*05ec*/ 	.word	0x00000003
        /*05f0*/ 	.word	0x00000000
        /*05f4*/ 	.short	0x010a
        /*05f6*/ 	.byte	0x3f
	.zero		1


	//   ....[84]....
        /*05f8*/ 	.word	0x00006820
        /*05fc*/ 	.word	0x0000004f
        /*0600*/ 	.word	0x00000000
        /*0604*/ 	.short	0x010a
        /*0606*/ 	.byte	0x3f
	.zero		1


	//   ....[85]....
        /*0608*/ 	.word	0x00006870
        /*060c*/ 	.word	0x00000003
        /*0610*/ 	.word	0x00000000
        /*0614*/ 	.short	0x010a
        /*0616*/ 	.byte	0x3f
	.zero		1


	//   ....[86]....
        /*0618*/ 	.word	0x000068d0
        /*061c*/ 	.word	0x00000004
        /*0620*/ 	.word	0x00000000
        /*0624*/ 	.short	0x010a
        /*0626*/ 	.byte	0x3f
	.zero		1


	//   ....[87]....
        /*0628*/ 	.word	0x00006920
        /*062c*/ 	.word	0x0000004f
        /*0630*/ 	.word	0x00000010
        /*0634*/ 	.short	0x010a
        /*0636*/ 	.byte	0x3f
	.zero		1


	//   ....[88]....
        /*0638*/ 	.word	0x000069f0
        /*063c*/ 	.word	0x0000000a
        /*0640*/ 	.word	0x000000b0
        /*0644*/ 	.short	0x010a
        /*0646*/ 	.byte	0x3f
	.zero		1


	//   ....[89]....
        /*0648*/ 	.word	0x00006ac0
        /*064c*/ 	.word	0x00000009
        /*0650*/ 	.word	0x00000000
        /*0654*/ 	.short	0x010a
        /*0656*/ 	.byte	0x3f
	.zero		1


	//   ....[90]....
        /*0658*/ 	.word	0x00006b10
        /*065c*/ 	.word	0x00000008
        /*0660*/ 	.word	0x00000000
        /*0664*/ 	.short	0x010a
        /*0666*/ 	.byte	0x3f
	.zero		1


	//   ....[91]....
        /*0668*/ 	.word	0x00006b60
        /*066c*/ 	.word	0x00000009
        /*0670*/ 	.word	0x00000000
        /*0674*/ 	.short	0x010a
        /*0676*/ 	.byte	0x3f
	.zero		1


	//   ....[92]....
        /*0678*/ 	.word	0x00006bb0
        /*067c*/ 	.word	0x00000008
        /*0680*/ 	.word	0x00000000
        /*0684*/ 	.short	0x010a
        /*0686*/ 	.byte	0x3f
	.zero		1


	//   ....[93]....
        /*0688*/ 	.word	0x00006c00
        /*068c*/ 	.word	0x00000009
        /*0690*/ 	.word	0x00000000
        /*0694*/ 	.short	0x010a
        /*0696*/ 	.byte	0x3f
	.zero		1


	//   ....[94]....
        /*0698*/ 	.word	0x00006c50
        /*069c*/ 	.word	0x00000008
        /*06a0*/ 	.word	0x00000000
        /*06a4*/ 	.short	0x010a
        /*06a6*/ 	.byte	0x3f
	.zero		1


	//   ....[95]....
        /*06a8*/ 	.word	0x00006ca0
        /*06ac*/ 	.word	0x00000009
        /*06b0*/ 	.word	0x00000000
        /*06b4*/ 	.short	0x010a
        /*06b6*/ 	.byte	0x3f
	.zero		1


	//   ....[96]....
        /*06b8*/ 	.word	0x00006cf0
        /*06bc*/ 	.word	0x00000008
        /*06c0*/ 	.word	0x00000000
        /*06c4*/ 	.short	0x010a
        /*06c6*/ 	.byte	0x3f
	.zero		1


	//   ....[97]....
        /*06c8*/ 	.word	0x00006d40
        /*06cc*/ 	.word	0x00000009
        /*06d0*/ 	.word	0x00000000
        /*06d4*/ 	.short	0x010a
        /*06d6*/ 	.byte	0x3f
	.zero		1


	//   ....[98]....
        /*06d8*/ 	.word	0x00006d90
        /*06dc*/ 	.word	0x00000008
        /*06e0*/ 	.word	0x00000000
        /*06e4*/ 	.short	0x010a
        /*06e6*/ 	.byte	0x3f
	.zero		1


	//   ....[99]....
        /*06e8*/ 	.word	0x00006de0
        /*06ec*/ 	.word	0x00000009
        /*06f0*/ 	.word	0x00000000
        /*06f4*/ 	.short	0x010a
        /*06f6*/ 	.byte	0x3f
	.zero		1


	//   ....[100]....
        /*06f8*/ 	.word	0x00006e30
        /*06fc*/ 	.word	0x00000008
        /*0700*/ 	.word	0x00000000
        /*0704*/ 	.short	0x010a
        /*0706*/ 	.byte	0x3f
	.zero		1


	//   ....[101]....
        /*0708*/ 	.word	0x00006e80
        /*070c*/ 	.word	0x00000009
        /*0710*/ 	.word	0x00000000
        /*0714*/ 	.short	0x010a
        /*0716*/ 	.byte	0x3f
	.zero		1


	//   ....[102]....
        /*0718*/ 	.word	0x00006ed0
        /*071c*/ 	.word	0x00000008
        /*0720*/ 	.word	0x00000000
        /*0724*/ 	.short	0x010a
        /*0726*/ 	.byte	0x3f
	.zero		1


	//   ....[103]....
        /*0728*/ 	.word	0x00006f20
        /*072c*/ 	.word	0x00000009
        /*0730*/ 	.word	0x00000000
        /*0734*/ 	.short	0x010a
        /*0736*/ 	.byte	0x3f
	.zero		1


	//   ....[104]....
        /*0738*/ 	.word	0x00006f70
        /*073c*/ 	.word	0x00000008
        /*0740*/ 	.word	0x00000000
        /*0744*/ 	.short	0x010a
        /*0746*/ 	.byte	0x3f
	.zero		1


	//   ....[105]....
        /*0748*/ 	.word	0x00006fc0
        /*074c*/ 	.word	0x00000009
        /*0750*/ 	.word	0x00000000
        /*0754*/ 	.short	0x010a
        /*0756*/ 	.byte	0x3f
	.zero		1


	//   ....[106]....
        /*0758*/ 	.word	0x00007010
        /*075c*/ 	.word	0x00000008
        /*0760*/ 	.word	0x00000000
        /*0764*/ 	.short	0x010a
        /*0766*/ 	.byte	0x3f
	.zero		1


	//   ....[107]....
        /*0768*/ 	.word	0x00007060
        /*076c*/ 	.word	0x00000009
        /*0770*/ 	.word	0x00000000
        /*0774*/ 	.short	0x010a
        /*0776*/ 	.byte	0x3f
	.zero		1


	//   ....[108]....
        /*0778*/ 	.word	0x000070b0
        /*077c*/ 	.word	0x00000008
        /*0780*/ 	.word	0x00000000
        /*0784*/ 	.short	0x010a
        /*0786*/ 	.byte	0x3f
	.zero		1


	//   ....[109]....
        /*0788*/ 	.word	0x00007100
        /*078c*/ 	.word	0x0000000b
        /*0790*/ 	.word	0x00000000
        /*0794*/ 	.short	0x010a
        /*0796*/ 	.byte	0x3f
	.zero		1


	//----- nvinfo : EIATTR_NUM_MBARRIERS
	.align		4
.L_37:
        /*0798*/ 	.byte	0x03, 0x38
        /*079a*/ 	.short	0x0032


	//----- nvinfo : EIATTR_EXIT_INSTR_OFFSETS
	.align		4
        /*079c*/ 	.byte	0x04, 0x1c
        /*079e*/ 	.short	(.L_39 - .L_38)


	//   ....[0]....
.L_38:
        /*07a0*/ 	.word	0x000013f0


	//   ....[1]....
        /*07a4*/ 	.word	0x00001450


	//   ....[2]....
        /*07a8*/ 	.word	0x00004e10


	//   ....[3]....
        /*07ac*/ 	.word	0x00004e40


	//   ....[4]....
        /*07b0*/ 	.word	0x00006810


	//----- nvinfo : EIATTR_MAX_THREADS
	.align		4
.L_39:
        /*07b4*/ 	.byte	0x04, 0x05
        /*07b6*/ 	.short	(.L_41 - .L_40)
.L_40:
        /*07b8*/ 	.word	0x00000180
        /*07bc*/ 	.word	0x00000001
        /*07c0*/ 	.word	0x00000001


	//----- nvinfo : EIATTR_CRS_STACK_SIZE
	.align		4
.L_41:
        /*07c4*/ 	.byte	0x04, 0x1e
        /*07c6*/ 	.short	(.L_43 - .L_42)
.L_42:
        /*07c8*/ 	.word	0x00000000


	//----- nvinfo : EIATTR_CBANK_PARAM_SIZE
	.align		4
.L_43:
        /*07cc*/ 	.byte	0x03, 0x19
        /*07ce*/ 	.short	0x0470


	//----- nvinfo : EIATTR_PARAM_CBANK
	.align		4
        /*07d0*/ 	.byte	0x04, 0x0a
        /*07d2*/ 	.short	(.L_45 - .L_44)
	.align		4
.L_44:
        /*07d4*/ 	.word	index@(.nv.constant0._ZN7cutlass13device_kernelINS_4gemm6kernel13GemmUniversalIN4cute5tupleIJiiiiEEENS1_10collective13CollectiveMmaINS1_34MainloopSm90TmaGmmaWarpSpecializedILi22ENS5_IJNS4_1CILi1EEESB_SB_EEENS1_32KernelTmaWarpSpecializedPingpongEEENS5_IJNSA_ILi64EEENSA_ILi96EEESF_EEEaNS5_IJlSB_lEEEaSI_NS4_8TiledMMAINS4_8MMA_AtomIJNS4_4SM904GMMA26MMA_64x96x32_S32S8S8_SS_TNEEEENS4_6LayoutISC_NS5_IJNSA_ILi0EEESQ_SQ_EEEEENS5_IJNS4_10UnderscoreEST_ST_EEEEENS4_13SM90_TMA_LOADENS4_14ComposedLayoutINS4_7SwizzleILi2ELi4ELi3EEENS4_18smem_ptr_flag_bitsILi8EEENSP_INS5_IJNSA_ILi8EEESF_EEENS5_IJSF_SB_EEEEEEEvNS4_8identityESW_S16_vS17_EENS_8epilogue10collective6detail29Sm90TmaWarpSpecializedAdapterINS1A_15DefaultEpilogueIaSI_SI_NS19_6thread17LinearCombinationIaLi1EiiLNS1E_9ScaleType4KindE0ELNS_15FloatRoundStyleE2EaEENS1_15EpilogueDefaultEEEEEvvEEEEvNT_6ParamsE)
        /*07d8*/ 	.short	0x0210
        /*07da*/ 	.short	0x0470


	//----- nvinfo : EIATTR_SW_WAR
	.align		4
.L_45:
        /*07dc*/ 	.byte	0x04, 0x36
        /*07de*/ 	.short	(.L_47 - .L_46)
.L_46:
        /*07e0*/ 	.word	0x00000008
.L_47:


//--------------------- .nv.callgraph             --------------------------
	.section	.nv.callgraph,"",@"SHT_CUDA_CALLGRAPH"
	.align	4
	.sectionentsize	8
	.align		4
        /*0000*/ 	.word	0x00000000
	.align		4
        /*0004*/ 	.word	0xffffffff
	.align		4
        /*0008*/ 	.word	index@(_ZN7cutlass13device_kernelINS_4gemm6kernel13GemmUniversalIN4cute5tupleIJiiiiEEENS1_10collective13CollectiveMmaINS1_34MainloopSm90TmaGmmaWarpSpecializedILi22ENS5_IJNS4_1CILi1EEESB_SB_EEENS1_32KernelTmaWarpSpecializedPingpongEEENS5_IJNSA_ILi64EEENSA_ILi96EEESF_EEEaNS5_IJlSB_lEEEaSI_NS4_8TiledMMAINS4_8MMA_AtomIJNS4_4SM904GMMA26MMA_64x96x32_S32S8S8_SS_TNEEEENS4_6LayoutISC_NS5_IJNSA_ILi0EEESQ_SQ_EEEEENS5_IJNS4_10UnderscoreEST_ST_EEEEENS4_13SM90_TMA_LOADENS4_14ComposedLayoutINS4_7SwizzleILi2ELi4ELi3EEENS4_18smem_ptr_flag_bitsILi8EEENSP_INS5_IJNSA_ILi8EEESF_EEENS5_IJSF_SB_EEEEEEEvNS4_8identityESW_S16_vS17_EENS_8epilogue10collective6detail29Sm90TmaWarpSpecializedAdapterINS1A_15DefaultEpilogueIaSI_SI_NS19_6thread17LinearCombinationIaLi1EiiLNS1E_9ScaleType4KindE0ELNS_15FloatRoundStyleE2EaEENS1_15EpilogueDefaultEEEEEvvEEEEvNT_6ParamsE)
	.align		4
        /*000c*/ 	.word	index@(__assertfail)
	.align		4
        /*0010*/ 	.word	0x00000000
	.align		4
        /*0014*/ 	.word	0xfffffffe
	.align		4
        /*0018*/ 	.word	0x00000000
	.align		4
        /*001c*/ 	.word	0xfffffffd
	.align		4
        /*0020*/ 	.word	0x00000000
	.align		4
        /*0024*/ 	.word	0xfffffffc


//--------------------- .nv.constant4             --------------------------
	.section	.nv.constant4,"a",@progbits
	.align	8
	.align		8
.nv.constant4:
        /*0000*/ 	.dword	__assertfail
	.align		8
        /*0008*/ 	.dword	__unnamed_1
	.align		8
        /*0010*/ 	.dword	_ZN39_INTERNAL_42fbce58_4_k_cu_b362e013_68264cuda3std3__45__cpo5beginE
	.align		8
        /*0018*/ 	.dword	_ZN39_INTERNAL_42fbce58_4_k_cu_b362e013_68264cuda3std3__45__cpo3endE
	.align		8
        /*0020*/ 	.dword	_ZN39_INTERNAL_42fbce58_4_k_cu_b362e013_68264cuda3std3__45__cpo6cbeginE
	.align		8
        /*0028*/ 	.dword	_ZN39_INTERNAL_42fbce58_4_k_cu_b362e013_68264cuda3std3__45__cpo4cendE
	.align		8
        /*0030*/ 	.dword	_ZN39_INTERNAL_42fbce58_4_k_cu_b362e013_68264cuda3std3__441_GLOBAL__N__42fbce58_4_k_cu_b362e013_68266ignoreE
	.align		8
        /*0038*/ 	.dword	_ZN39_INTERNAL_42fbce58_4_k_cu_b362e013_68264cuda3std3__419piecewise_constructE
	.align		8
        /*0040*/ 	.dword	_ZN39_INTERNAL_42fbce58_4_k_cu_b362e013_68264cuda3std3__48in_placeE
	.align		8
        /*0048*/ 	.dword	_ZN39_INTERNAL_42fbce58_4_k_cu_b362e013_68264cuda3std6ranges3__45__cpo4swapE
	.align		8
        /*0050*/ 	.dword	_ZN39_INTERNAL_42fbce58_4_k_cu_b362e013_68264cuda3std6ranges3__45__cpo9iter_moveE
	.align		8
        /*0058*/ 	.dword	_ZN39_INTERNAL_42fbce58_4_k_cu_b362e013_68264cute7productE
	.align		8
        /*0060*/ 	.dword	_ZN39_INTERNAL_42fbce58_4_k_cu_b362e013_68264cute1_E
	.align		8
        /*0068*/ 	.dword	$str$22
	.align		8
        /*0070*/ 	.dword	$str$23


//--------------------- .text._ZN7cutlass13device_kernelINS_4gemm6kernel13GemmUniversalIN4cute5tupleIJiiiiEEENS1_10collective13CollectiveMmaINS1_34MainloopSm90TmaGmmaWarpSpecializedILi22ENS5_IJNS4_1CILi1EEESB_SB_EEENS1_32KernelTmaWarpSpecializedPingpongEEENS5_IJNSA_ILi64EEENSA_ILi96EEESF_EEEaNS5_IJlSB_lEEEaSI_NS4_8TiledMMAINS4_8MMA_AtomIJNS4_4SM904GMMA26MMA_64x96x32_S32S8S8_SS_TNEEEENS4_6LayoutISC_NS5_IJNSA_ILi0EEESQ_SQ_EEEEENS5_IJNS4_10UnderscoreEST_ST_EEEEENS4_13SM90_TMA_LOADENS4_14ComposedLayoutINS4_7SwizzleILi2ELi4ELi3EEENS4_18smem_ptr_flag_bitsILi8EEENSP_INS5_IJNSA_ILi8EEESF_EEENS5_IJSF_SB_EEEEEEEvNS4_8identityESW_S16_vS17_EENS_8epilogue10collective6detail29Sm90TmaWarpSpecializedAdapterINS1A_15DefaultEpilogueIaSI_SI_NS19_6thread17LinearCombinationIaLi1EiiLNS1E_9ScaleType4KindE0ELNS_15FloatRoundStyleE2EaEENS1_15EpilogueDefaultEEEEEvvEEEEvNT_6ParamsE --------------------------
	.section	.text._ZN7cutlass13device_kernelINS_4gemm6kernel13GemmUniversalIN4cute5tupleIJiiiiEEENS1_10collective13CollectiveMmaINS1_34MainloopSm90TmaGmmaWarpSpecializedILi22ENS5_IJNS4_1CILi1EEESB_SB_EEENS1_32KernelTmaWarpSpecializedPingpongEEENS5_IJNSA_ILi64EEENSA_ILi96EEESF_EEEaNS5_IJlSB_lEEEaSI_NS4_8TiledMMAINS4_8MMA_AtomIJNS4_4SM904GMMA26MMA_64x96x32_S32S8S8_SS_TNEEEENS4_6LayoutISC_NS5_IJNSA_ILi0EEESQ_SQ_EEEEENS5_IJNS4_10UnderscoreEST_ST_EEEEENS4_13SM90_TMA_LOADENS4_14ComposedLayoutINS4_7SwizzleILi2ELi4ELi3EEENS4_18smem_ptr_flag_bitsILi8EEENSP_INS5_IJNSA_ILi8EEESF_EEENS5_IJSF_SB_EEEEEEEvNS4_8identityESW_S16_vS17_EENS_8epilogue10collective6detail29Sm90TmaWarpSpecializedAdapterINS1A_15DefaultEpilogueIaSI_SI_NS19_6thread17LinearCombinationIaLi1EiiLNS1E_9ScaleType4KindE0ELNS_15FloatRoundStyleE2EaEENS1_15EpilogueDefaultEEEEEvvEEEEvNT_6ParamsE,"ax",@progbits
	.align	128
.text._ZN7cutlass13device_kernelINS_4gemm6kernel13GemmUniversalIN4cute5tupleIJiiiiEEENS1_10collective13CollectiveMmaINS1_34MainloopSm90TmaGmmaWarpSpecializedILi22ENS5_IJNS4_1CILi1EEESB_SB_EEENS1_32KernelTmaWarpSpecializedPingpongEEENS5_IJNSA_ILi64EEENSA_ILi96EEESF_EEEaNS5_IJlSB_lEEEaSI_NS4_8TiledMMAINS4_8MMA_AtomIJNS4_4SM904GMMA26MMA_64x96x32_S32S8S8_SS_TNEEEENS4_6LayoutISC_NS5_IJNSA_ILi0EEESQ_SQ_EEEEENS5_IJNS4_10UnderscoreEST_ST_EEEEENS4_13SM90_TMA_LOADENS4_14ComposedLayoutINS4_7SwizzleILi2ELi4ELi3EEENS4_18smem_ptr_flag_bitsILi8EEENSP_INS5_IJNSA_ILi8EEESF_EEENS5_IJSF_SB_EEEEEEEvNS4_8identityESW_S16_vS17_EENS_8epilogue10collective6detail29Sm90TmaWarpSpecializedAdapterINS1A_15DefaultEpilogueIaSI_SI_NS19_6thread17LinearCombinationIaLi1EiiLNS1E_9ScaleType4KindE0ELNS_15FloatRoundStyleE2EaEENS1_15EpilogueDefaultEEEEEvvEEEEvNT_6ParamsE:
        .type           _ZN7cutlass13device_kernelINS_4gemm6kernel13GemmUniversalIN4cute5tupleIJiiiiEEENS1_10collective13CollectiveMmaINS1_34MainloopSm90TmaGmmaWarpSpecializedILi22ENS5_IJNS4_1CILi1EEESB_SB_EEENS1_32KernelTmaWarpSpecializedPingpongEEENS5_IJNSA_ILi64EEENSA_ILi96EEESF_EEEaNS5_IJlSB_lEEEaSI_NS4_8TiledMMAINS4_8MMA_AtomIJNS4_4SM904GMMA26MMA_64x96x32_S32S8S8_SS_TNEEEENS4_6LayoutISC_NS5_IJNSA_ILi0EEESQ_SQ_EEEEENS5_IJNS4_10UnderscoreEST_ST_EEEEENS4_13SM90_TMA_LOADENS4_14ComposedLayoutINS4_7SwizzleILi2ELi4ELi3EEENS4_18smem_ptr_flag_bitsILi8EEENSP_INS5_IJNSA_ILi8EEESF_EEENS5_IJSF_SB_EEEEEEEvNS4_8identityESW_S16_vS17_EENS_8epilogue10collective6detail29Sm90TmaWarpSpecializedAdapterINS1A_15DefaultEpilogueIaSI_SI_NS19_6thread17LinearCombinationIaLi1EiiLNS1E_9ScaleType4KindE0ELNS_15FloatRoundStyleE2EaEENS1_15EpilogueDefaultEEEEEvvEEEEvNT_6ParamsE,@function
        .size           _ZN7cutlass13device_kernelINS_4gemm6kernel13GemmUniversalIN4cute5tupleIJiiiiEEENS1_10collective13CollectiveMmaINS1_34MainloopSm90TmaGmmaWarpSpecializedILi22ENS5_IJNS4_1CILi1EEESB_SB_EEENS1_32KernelTmaWarpSpecializedPingpongEEENS5_IJNSA_ILi64EEENSA_ILi96EEESF_EEEaNS5_IJlSB_lEEEaSI_NS4_8TiledMMAINS4_8MMA_AtomIJNS4_4SM904GMMA26MMA_64x96x32_S32S8S8_SS_TNEEEENS4_6LayoutISC_NS5_IJNSA_ILi0EEESQ_SQ_EEEEENS5_IJNS4_10UnderscoreEST_ST_EEEEENS4_13SM90_TMA_LOADENS4_14ComposedLayoutINS4_7SwizzleILi2ELi4ELi3EEENS4_18smem_ptr_flag_bitsILi8EEENSP_INS5_IJNSA_ILi8EEESF_EEENS5_IJSF_SB_EEEEEEEvNS4_8identityESW_S16_vS17_EENS_8epilogue10collective6detail29Sm90TmaWarpSpecializedAdapterINS1A_15DefaultEpilogueIaSI_SI_NS19_6thread17LinearCombinationIaLi1EiiLNS1E_9ScaleType4KindE0ELNS_15FloatRoundStyleE2EaEENS1_15EpilogueDefaultEEEEEvvEEEEvNT_6ParamsE,(.L_x_206 - _ZN7cutlass13device_kernelINS_4gemm6kernel13GemmUniversalIN4cute5tupleIJiiiiEEENS1_10collective13CollectiveMmaINS1_34MainloopSm90TmaGmmaWarpSpecializedILi22ENS5_IJNS4_1CILi1EEESB_SB_EEENS1_32KernelTmaWarpSpecializedPingpongEEENS5_IJNSA_ILi64EEENSA_ILi96EEESF_EEEaNS5_IJlSB_lEEEaSI_NS4_8TiledMMAINS4_8MMA_AtomIJNS4_4SM904GMMA26MMA_64x96x32_S32S8S8_SS_TNEEEENS4_6LayoutISC_NS5_IJNSA_ILi0EEESQ_SQ_EEEEENS5_IJNS4_10UnderscoreEST_ST_EEEEENS4_13SM90_TMA_LOADENS4_14ComposedLayoutINS4_7SwizzleILi2ELi4ELi3EEENS4_18smem_ptr_flag_bitsILi8EEENSP_INS5_IJNSA_ILi8EEESF_EEENS5_IJSF_SB_EEEEEEEvNS4_8identityESW_S16_vS17_EENS_8epilogue10collective6detail29Sm90TmaWarpSpecializedAdapterINS1A_15DefaultEpilogueIaSI_SI_NS19_6thread17LinearCombinationIaLi1EiiLNS1E_9ScaleType4KindE0ELNS_15FloatRoundStyleE2EaEENS1_15EpilogueDefaultEEEEEvvEEEEvNT_6ParamsE)
        .other          _ZN7cutlass13device_kernelINS_4gemm6kernel13GemmUniversalIN4cute5tupleIJiiiiEEENS1_10collective13CollectiveMmaINS1_34MainloopSm90TmaGmmaWarpSpecializedILi22ENS5_IJNS4_1CILi1EEESB_SB_EEENS1_32KernelTmaWarpSpecializedPingpongEEENS5_IJNSA_ILi64EEENSA_ILi96EEESF_EEEaNS5_IJlSB_lEEEaSI_NS4_8TiledMMAINS4_8MMA_AtomIJNS4_4SM904GMMA26MMA_64x96x32_S32S8S8_SS_TNEEEENS4_6LayoutISC_NS5_IJNSA_ILi0EEESQ_SQ_EEEEENS5_IJNS4_10UnderscoreEST_ST_EEEEENS4_13SM90_TMA_LOADENS4_14ComposedLayoutINS4_7SwizzleILi2ELi4ELi3EEENS4_18smem_ptr_flag_bitsILi8EEENSP_INS5_IJNSA_ILi8EEESF_EEENS5_IJSF_SB_EEEEEEEvNS4_8identityESW_S16_vS17_EENS_8epilogue10collective6detail29Sm90TmaWarpSpecializedAdapterINS1A_15DefaultEpilogueIaSI_SI_NS19_6thread17LinearCombinationIaLi1EiiLNS1E_9ScaleType4KindE0ELNS_15FloatRoundStyleE2EaEENS1_15EpilogueDefaultEEEEEvvEEEEvNT_6ParamsE,@"STO_CUDA_ENTRY STV_DEFAULT"
_ZN7cutlass13device_kernelINS_4gemm6kernel13GemmUniversalIN4cute5tupleIJiiiiEEENS1_10collective13CollectiveMmaINS1_34MainloopSm90TmaGmmaWarpSpecializedILi22ENS5_IJNS4_1CILi1EEESB_SB_EEENS1_32KernelTmaWarpSpecializedPingpongEEENS5_IJNSA_ILi64EEENSA_ILi96EEESF_EEEaNS5_IJlSB_lEEEaSI_NS4_8TiledMMAINS4_8MMA_AtomIJNS4_4SM904GMMA26MMA_64x96x32_S32S8S8_SS_TNEEEENS4_6LayoutISC_NS5_IJNSA_ILi0EEESQ_SQ_EEEEENS5_IJNS4_10UnderscoreEST_ST_EEEEENS4_13SM90_TMA_LOADENS4_14ComposedLayoutINS4_7SwizzleILi2ELi4ELi3EEENS4_18smem_ptr_flag_bitsILi8EEENSP_INS5_IJNSA_ILi8EEESF_EEENS5_IJSF_SB_EEEEEEEvNS4_8identityESW_S16_vS17_EENS_8epilogue10collective6detail29Sm90TmaWarpSpecializedAdapterINS1A_15DefaultEpilogueIaSI_SI_NS19_6thread17LinearCombinationIaLi1EiiLNS1E_9ScaleType4KindE0ELNS_15FloatRoundStyleE2EaEENS1_15EpilogueDefaultEEEEEvvEEEEvNT_6ParamsE:
[----:B------:R-:W0:Y:S02]  /*0000*/  LDC R1, c[0x0][0x28] ;  /* 0x00000a00ff017b82 */ /* 0x000e240000000800 */
[----:B0-----:R-:W-:Y:S01]  /*0010*/  VIADD R1, R1, 0xfffffff8 ;  /* 0xfffffff801017836 */ /* 0x001fe20000000000 */
[----:B------:R-:W0:Y:S01]  /*0020*/  S2R R4, SR_TID.X ;  /* 0x0000000000047919 */ /* 0x000e220000002100 */
[----:B------:R-:W-:Y:S01]  /*0030*/  ELECT P0, URZ, PT ;  /* 0x00000000003f782f */ /* 0x000fe20003800000 */
[----:B------:R-:W-:Y:S01]  /*0040*/  BSSY B0, `(.L_x_0) ;  /* 0x000000f000007945 */ /* 0x000fe20003800000 */
[--C-:B0-----:R-:W-:Y:S02]  /*0050*/  SHF.R.U32.HI R0, RZ, 0x5, R4.reuse ;  /* 0x00000005ff007819 */ /* 0x101fe40000011604 */
[----:B------:R-:W-:-:S03]  /*0060*/  SHF.R.U32.HI R5, RZ, 0x7, R4 ;  /* 0x00000007ff057819 */ /* 0x000fc60000011604 */
[----:B------:R-:W0:Y:S04]  /*0070*/  SHFL.IDX PT, R2, R0, RZ, 0x1f ;  /* 0x00001fff00027589 */ /* 0x000e2800000e0000 */
[----:B------:R1:W2:Y:S01]  /*0080*/  SHFL.IDX PT, R8, R5, RZ, 0x1f ;  /* 0x00001fff05087589 */ /* 0x0002a200000e0000 */
[----:B0-----:R-:W-:-:S13]  /*0090*/  ISETP.NE.OR P0, PT, R2, RZ, !P0 ;  /* 0x000000ff0200720c */ /* 0x001fda0004705670 */
[----:B-12---:R-:W-:Y:S05]  /*00a0*/  @P0 BRA `(.L_x_1) ;  /* 0x0000000000200947 */ /* 0x006fea0003800000 */
[----:B------:R-:W-:Y:S02]  /*00b0*/  ULDC.64 UR4, c[0x0][0x198] ;  /* 0x0000660000047ab9 */ /* 0x000fe40000000a00 */
[----:B------:R-:W-:Y:S02]  /*00c0*/  UIADD3 UR6, UP0, UR4, 0xf0, URZ ;  /* 0x000000f004067890 */ /* 0x000fe4000ff1e03f */
[----:B------:R-:W-:Y:S02]  /*00d0*/  UIADD3 UR4, UP1, UR4, 0x1f0, URZ ;  /* 0x000001f004047890 */ /* 0x000fe4000ff3e03f */
[----:B------:R-:W-:Y:S02]  /*00e0*/  UIADD3.X UR7, URZ, UR5, URZ, UP0, !UPT ;  /* 0x000000053f077290 */ /* 0x000fe400087fe43f */
[----:B------:R-:W-:-:S07]  /*00f0*/  UIADD3.X UR5, URZ, UR5, URZ, UP1, !UPT ;  /* 0x000000053f057290 */ /* 0x000fce0008ffe43f */
[----:B------:R0:W-:Y:S02]  /*0100*/  UTMACCTL.PF [UR6] ;  /* 0x00000000060079b9 */ /* 0x0001e40008040000 */
[----:B------:R0:W-:Y:S02]  /*0110*/  UTMACCTL.PF [UR4] ;  /* 0x00000000040079b9 */ /* 0x0001e40008040000 */
[----:B0-----:R-:W-:Y:S01]  /*0120*/  NOP ;  /* 0x0000000000007918 */ /* 0x001fe20000000000 */
.L_x_1:
[----:B------:R-:W-:Y:S05]  /*0130*/  BSYNC B0 ;  /* 0x0000000000007941 */ /* 0x000fea0003800000 */
.L_x_0:
[----:B------:R-:W0:Y:S02]  /*0140*/  SHFL.IDX PT, R3, R0, RZ, 0x1f ;  /* 0x00001fff00037589 */ /* 0x000e2400000e0000 */
[----:B0-----:R-:W-:-:S13]  /*0150*/  ISETP.NE.AND P0, PT, R3, RZ, PT ;  /* 0x000000ff0300720c */ /* 0x001fda0003f05270 */
[----:B------:R-:W-:Y:S05]  /*0160*/  @P0 BRA `(.L_x_2) ;  /* 0x0000000000f40947 */ /* 0x000fea0003800000 */
[----:B------:R-:W-:Y:S01]  /*0170*/  ELECT P0, URZ, PT ;  /* 0x00000000003f782f */ /* 0x000fe20003800000 */
[----:B------:R-:W-:-:S12]  /*0180*/  BSSY B0, `(.L_x_2) ;  /* 0x000003b000007945 */ /* 0x000fd80003800000 */
[----:B------:R-:W-:Y:S05]  /*0190*/  @!P0 BRA `(.L_x_3) ;  /* 0x0000000000e48947 */ /* 0x000fea0003800000 */
[----:B------:R-:W0:Y:S01]  /*01a0*/  S2UR UR8, SR_CgaCtaId ;  /* 0x00000000000879c3 */ /* 0x000e220000008800 */
[----:B------:R-:W-:Y:S01]  /*01b0*/  UMOV UR4, 0x400 ;  /* 0x0000040000047882 */ /* 0x000fe20000000000 */
[----:B------:R-:W-:Y:S01]  /*01c0*/  UMOV UR5, 0x1 ;  /* 0x0000000100057882 */ /* 0x000fe20000000000 */
[----:B------:R-:W-:Y:S02]  /*01d0*/  UMOV UR6, 0x80 ;  /* 0x0000008000067882 */ /* 0x000fe40000000000 */
[----:B------:R-:W-:-:S04]  /*01e0*/  UIADD3 UR6, -UR6, 0x100000, URZ ;  /* 0x0010000006067890 */ /* 0x000fc8000fffe13f */
[----:B------:R-:W-:Y:S02]  /*01f0*/  USHF.L.U32 UR7, UR6, 0xb, URZ ;  /* 0x0000000b06077899 */ /* 0x000fe4000800063f */
[----:B------:R-:W-:Y:S02]  /*0200*/  USHF.L.U32 UR6, UR6, 0x1, URZ ;  /* 0x0000000106067899 */ /* 0x000fe4000800063f */
[----:B0-----:R-:W-:Y:S02]  /*0210*/  ULEA UR8, UR8, UR4, 0x18 ;  /* 0x0000000408087291 */ /* 0x001fe4000f8ec03f */
[----:B------:R-:W-:-:S04]  /*0220*/  UIADD3 UR4, -UR5, 0x100000, URZ ;  /* 0x0010000005047890 */ /* 0x000fc8000fffe13f */
[----:B------:R-:W-:Y:S02]  /*0230*/  USHF.L.U32 UR5, UR4, 0xb, URZ ;  /* 0x0000000b04057899 */ /* 0x000fe4000800063f */
[----:B------:R-:W-:Y:S01]  /*0240*/  USHF.L.U32 UR4, UR4, 0x1, URZ ;  /* 0x0000000104047899 */ /* 0x000fe2000800063f */
[----:B------:R-:W0:Y:S11]  /*0250*/  FENCE.VIEW.ASYNC.S ;  /* 0x00000000000073c6 */ /* 0x000e360000000000 */
[----:B0-----:R0:W1:Y:S01]  /*0260*/  SYNCS.EXCH.64 URZ, [UR8], UR4 ;  /* 0x00000004083f75b2 */ /* 0x0010620008000100 */
[----:B------:R0:W2:Y:S01]  /*0270*/  SYNCS.EXCH.64 URZ, [UR8+0xb0], UR6 ;  /* 0x0000b006083f75b2 */ /* 0x0000a20008000100 */
[----:B------:R0:W3:Y:S01]  /*0280*/  SYNCS.EXCH.64 URZ, [UR8+0x8], UR4 ;  /* 0x00000804083f75b2 */ /* 0x0000e20008000100 */
[----:B------:R0:W4:Y:S01]  /*0290*/  SYNCS.EXCH.64 URZ, [UR8+0xb8], UR6 ;  /* 0x0000b806083f75b2 */ /* 0x0001220008000100 */
[----:B------:R0:W0:Y:S01]  /*02a0*/  SYNCS.EXCH.64 URZ, [UR8+0x10], UR4 ;  /* 0x00001004083f75b2 */ /* 0x0000220008000100 */
        /* <DEDUP_REMOVED lines=39> */
[----:B-1234-:R-:W-:Y:S01]  /*0520*/  NOP ;  /* 0x0000000000007918 */ /* 0x01efe20000000000 */
.L_x_3:
[----:B0-----:R-:W-:Y:S05]  /*0530*/  BSYNC B0 ;  /* 0x0000000000007941 */ /* 0x001fea0003800000 */
.L_x_2:
[----:B------:R-:W0:Y:S01]  /*0540*/  SHFL.IDX PT, R6, R0, RZ, 0x1f ;  /* 0x00001fff00067589 */ /* 0x000e2200000e0000 */
[----:B------:R-:W-:Y:S01]  /*0550*/  ELECT P0, URZ, PT ;  /* 0x00000000003f782f */ /* 0x000fe20003800000 */
[----:B------:R-:W-:Y:S01]  /*0560*/  NOP ;  /* 0x0000000000007918 */ /* 0x000fe20000000000 */
[----:B------:R-:W-:Y:S01]  /*0570*/  ELECT P1, URZ, PT ;  /* 0x00000000003f782f */ /* 0x000fe20003820000 */
[----:B------:R-:W1:Y:S01]  /*0580*/  SHFL.IDX PT, R3, R0, RZ, 0x1f ;  /* 0x00001fff00037589 */ /* 0x000e6200000e0000 */
[----:B------:R-:W-:Y:S01]  /*0590*/  UMOV UR4, 0x20 ;  /* 0x0000002000047882 */ /* 0x000fe20000000000 */
[----:B------:R-:W-:Y:S01]  /*05a0*/  UMOV UR11, 0x80 ;  /* 0x00000080000b7882 */ /* 0x000fe20000000000 */
[----:B------:R-:W-:Y:S01]  /*05b0*/  NOP ;  /* 0x0000000000007918 */ /* 0x000fe20000000000 */
[C---:B------:R-:W-:Y:S01]  /*05c0*/  VIADD R33, R8.reuse, 0xffffffff ;  /* 0xffffffff08217836 */ /* 0x040fe20000000000 */
[----:B------:R-:W2:Y:S01]  /*05d0*/  SHFL.IDX PT, R5, R5, RZ, 0x1f ;  /* 0x00001fff05057589 */ /* 0x000ea200000e0000 */
[----:B------:R-:W-:Y:S01]  /*05e0*/  ULDC.64 UR36, c[0x0][0x208] ;  /* 0x0000820000247ab9 */ /* 0x000fe20000000a00 */
[----:B------:R-:W-:-:S02]  /*05f0*/  ISETP.NE.AND P2, PT, R8, RZ, PT ;  /* 0x000000ff0800720c */ /* 0x000fc40003f45270 */
[----:B------:R-:W-:Y:S02]  /*0600*/  ISETP.GE.U32.AND P3, PT, R33, 0x2, PT ;  /* 0x000000022100780c */ /* 0x000fe40003f66070 */
[----:B0-----:R-:W-:Y:S02]  /*0610*/  ISETP.NE.OR P0, PT, R6, RZ, !P0 ;  /* 0x000000ff0600720c */ /* 0x001fe40004705670 */
[----:B-1----:R-:W-:Y:S02]  /*0620*/  ISETP.NE.OR P1, PT, R3, RZ, !P1 ;  /* 0x000000ff0300720c */ /* 0x002fe40004f25670 */
[----:B------:R-:W-:-:S04]  /*0630*/  SHF.R.S32.HI R3, RZ, 0x1f, R2 ;  /* 0x0000001fff037819 */ /* 0x000fc80000011402 */
[----:B------:R-:W-:-:S05]  /*0640*/  LEA.HI R3, R3, R2, RZ, 0x2 ;  /* 0x0000000203037211 */ /* 0x000fca00078f10ff */
[----:B------:R-:W-:Y:S01]  /*0650*/  VOTEU.ALL UP0, P0 ;  /* 0x00000000003f7886 */ /* 0x000fe20000000000 */
[----:B------:R-:W-:Y:S01]  /*0660*/  LOP3.LUT R3, R3, 0xfffffffc, RZ, 0xc0, !PT ;  /* 0xfffffffc03037812 */ /* 0x000fe200078ec0ff */
[----:B------:R-:W-:-:S03]  /*0670*/  VOTEU.ALL UP1, P1 ;  /* 0x00000000003f7886 */ /* 0x000fc60000820000 */
[----:B------:R-:W0:Y:S01]  /*0680*/  @!UP0 S2UR UR7, SR_CgaCtaId ;  /* 0x00000000000789c3 */ /* 0x000e220000008800 */
[----:B------:R-:W-:Y:S01]  /*0690*/  @!UP0 UMOV UR6, 0x400 ;  /* 0x0000040000068882 */ /* 0x000fe20000000000 */
[----:B------:R-:W-:-:S04]  /*06a0*/  @!UP0 UIADD3 UR4, -UR4, 0x100000, URZ ;  /* 0x0010000004048890 */ /* 0x000fc8000fffe13f */
[----:B------:R-:W-:Y:S02]  /*06b0*/  @!UP0 USHF.L.U32 UR5, UR4, 0xb, URZ ;  /* 0x0000000b04058899 */ /* 0x000fe4000800063f */
[----:B------:R-:W-:Y:S01]  /*06c0*/  @!UP0 USHF.L.U32 UR4, UR4, 0x1, URZ ;  /* 0x0000000104048899 */ /* 0x000fe2000800063f */
[----:B------:R-:W-:Y:S01]  /*06d0*/  IMAD.IADD R0, R2, 0x1, -R3 ;  /* 0x0000000102007824 */ /* 0x000fe200078e0a03 */
[----:B------:R-:W-:Y:S01]  /*06e0*/  @!UP1 UMOV UR9, 0x400 ;  /* 0x0000040000099882 */ /* 0x000fe20000000000 */
[----:B------:R-:W-:Y:S01]  /*06f0*/  VOTEU.ALL UP2, P1 ;  /* 0x00000000003f7886 */ /* 0x000fe20000840000 */
[----:B------:R-:W-:Y:S01]  /*0700*/  VOTEU.ALL UP3, P1 ;  /* 0x00000000003f7886 */ /* 0x000fe20000860000 */
[----:B------:R-:W-:Y:S01]  /*0710*/  VOTEU.ALL UP4, P1 ;  /* 0x00000000003f7886 */ /* 0x000fe20000880000 */
[----:B------:R-:W1:Y:S01]  /*0720*/  @!UP1 S2UR UR10, SR_CgaCtaId ;  /* 0x00000000000a99c3 */ /* 0x000e620000008800 */
[----:B------:R-:W-:Y:S01]  /*0730*/  VOTEU.ALL UP5, P1 ;  /* 0x00000000003f7886 */ /* 0x000fe200008a0000 */
[----:B------:R-:W-:-:S04]  /*0740*/  SHF.R.S32.HI R3, RZ, 0x1f, R4 ;  /* 0x0000001fff037819 */ /* 0x000fc80000011404 */
[----:B------:R-:W-:-:S04]  /*0750*/  LEA.HI R3, R3, R4, RZ, 0x7 ;  /* 0x0000000403037211 */ /* 0x000fc800078f38ff */
[----:B------:R-:W-:-:S05]  /*0760*/  LOP3.LUT R3, R3, 0xffffff80, RZ, 0xc0, !PT ;  /* 0xffffff8003037812 */ /* 0x000fca00078ec0ff */
[----:B------:R-:W-:Y:S01]  /*0770*/  IMAD.IADD R3, R4, 0x1, -R3 ;  /* 0x0000000104037824 */ /* 0x000fe200078e0a03 */
[----:B0-----:R-:W-:Y:S02]  /*0780*/  @!UP0 ULEA UR8, UR7, UR6, 0x18 ;  /* 0x0000000607088291 */ /* 0x001fe4000f8ec03f */
[----:B------:R-:W-:-:S04]  /*0790*/  @!UP1 UIADD3 UR6, -UR11, 0x100000, URZ ;  /* 0x001000000b069890 */ /* 0x000fc8000fffe13f */
[----:B------:R-:W-:Y:S02]  /*07a0*/  @!UP1 USHF.L.U32 UR7, UR6, 0xb, URZ ;  /* 0x0000000b06079899 */ /* 0x000fe4000800063f */
[----:B------:R-:W-:Y:S01]  /*07b0*/  @!UP1 USHF.L.U32 UR6, UR6, 0x1, URZ ;  /* 0x0000000106069899 */ /* 0x000fe2000800063f */
[----:B------:R-:W-:Y:S01]  /*07c0*/  VOTEU.ALL UP0, P0 ;  /* 0x00000000003f7886 */ /* 0x000fe20000000000 */
[----:B-1----:R-:W-:Y:S01]  /*07d0*/  @!UP1 ULEA UR9, UR10, UR9, 0x18 ;  /* 0x000000090a099291 */ /* 0x002fe2000f8ec03f */
[----:B------:R-:W-:Y:S02]  /*07e0*/  VOTEU.ALL UP1, P0 ;  /* 0x00000000003f7886 */ /* 0x000fe40000020000 */
[----:B------:R-:W-:Y:S01]  /*07f0*/  ULDC.64 UR10, c[0x0][0x598] ;  /* 0x00016600000a7ab9 */ /* 0x000fe20000000a00 */
[----:B------:R-:W-:Y:S01]  /*0800*/  ISETP.NE.AND P0, PT, R0, 0x3, PT ;  /* 0x000000030000780c */ /* 0x000fe20003f05270 */
[----:B------:R-:W0:Y:S02]  /*0810*/  FENCE.VIEW.ASYNC.S ;  /* 0x00000000000073c6 */ /* 0x000e240000000000 */
[----:B0-----:R0:W1:Y:S01]  /*0820*/  @!UP0 SYNCS.EXCH.64 URZ, [UR8+0x190], UR4 ;  /* 0x00019004083f85b2 */ /* 0x0010620008000100 */
[----:B------:R-:W-:-:S02]  /*0830*/  ISETP.NE.U32.AND P1, PT, RZ, UR10, PT ;  /* 0x0000000aff007c0c */ /* 0x000fc4000bf25070 */
[----:B------:R-:W-:Y:S02]  /*0840*/  ISETP.EQ.OR P0, PT, R0, RZ, !P0 ;  /* 0x000000ff0000720c */ /* 0x000fe40004702670 */
[----:B------:R-:W-:Y:S02]  /*0850*/  ISETP.NE.AND.EX P1, PT, RZ, UR11, PT, P1 ;  /* 0x0000000bff007c0c */ /* 0x000fe4000bf25310 */
[----:B------:R-:W-:-:S04]  /*0860*/  ISETP.EQ.AND P0, PT, R8, RZ, P0 ;  /* 0x000000ff0800720c */ /* 0x000fc80000702270 */
[----:B------:R-:W-:-:S04]  /*0870*/  SEL R16, RZ, 0x1, !P0 ;  /* 0x00000001ff107807 */ /* 0x000fc80004000000 */
[----:B------:R-:W-:Y:S01]  /*0880*/  SEL R16, R16, 0x2, P3 ;  /* 0x0000000210107807 */ /* 0x000fe20001800000 */
[----:B------:R0:W1:Y:S01]  /*0890*/  @!UP1 SYNCS.EXCH.64 URZ, [UR8+0x198], UR4 ;  /* 0x00019804083f95b2 */ /* 0x0000620008000100 */
[----:B------:R-:W-:Y:S01]  /*08a0*/  NOP ;  /* 0x0000000000007918 */ /* 0x000fe20000000000 */
[----:B------:R0:W1:Y:S01]  /*08b0*/  @!UP2 SYNCS.EXCH.64 URZ, [UR9+0x170], UR6 ;  /* 0x00017006093fa5b2 */ /* 0x0000620008000100 */
[----:B------:R0:W1:Y:S01]  /*08c0*/  @!UP3 SYNCS.EXCH.64 URZ, [UR9+0x178], UR6 ;  /* 0x00017806093fb5b2 */ /* 0x0000620008000100 */
[----:B------:R0:W1:Y:S01]  /*08d0*/  @!UP4 SYNCS.EXCH.64 URZ, [UR9+0x180], UR6 ;  /* 0x00018006093fc5b2 */ /* 0x0000620008000100 */
[----:B------:R0:W1:Y:S01]  /*08e0*/  @!UP5 SYNCS.EXCH.64 URZ, [UR9+0x188], UR6 ;  /* 0x00018806093fd5b2 */ /* 0x0000620008000100 */
[----:B------:R-:W-:Y:S01]  /*08f0*/  NOP ;  /* 0x0000000000007918 */ /* 0x000fe20000000000 */
[----:B-1----:R-:W-:Y:S06]  /*0900*/  BAR.SYNC.DEFER_BLOCKING 0x0 ;  /* 0x0000000000007b1d */ /* 0x002fec0000010000 */
[----:B0-2---:R-:W-:Y:S05]  /*0910*/  @!P1 BRA `(.L_x_4) ;  /* 0x00000000001c9947 */ /* 0x005fea0003800000 */
[----:B------:R-:W0:Y:S02]  /*0920*/  LDC.64 R6, c[0x0][0x598] ;  /* 0x00016600ff067b82 */ /* 0x000e240000000a00 */
[----:B0-----:R-:W2:Y:S02]  /*0930*/  LDG.E.64 R6, desc[UR36][R6.64] ;  /* 0x0000002406067981 */ /* 0x001ea4000c1e1b00 */
[----:B--2---:R-:W-:-:S04]  /*0940*/  ISETP.NE.U32.AND P0, PT, R6, RZ, PT ;  /* 0x000000ff0600720c */ /* 0x004fc80003f05070 */
[----:B------:R-:W-:-:S13]  /*0950*/  ISETP.NE.AND.EX P0, PT, R7, RZ, PT, P0 ;  /* 0x000000ff0700720c */ /* 0x000fda0003f05300 */
[----:B------:R-:W-:Y:S05]  /*0960*/  @!P0 BRA `(.L_x_4) ;  /* 0x0000000000088947 */ /* 0x000fea0003800000 */
[----:B------:R1:W5:Y:S01]  /*0970*/  LD.E R72, desc[UR36][R6.64] ;  /* 0x0000002406487980 */ /* 0x000362000c101900 */
[----:B------:R-:W-:Y:S05]  /*0980*/  BRA `(.L_x_5) ;  /* 0x0000000000247947 */ /* 0x000fea0003800000 */
.L_x_4:
[----:B------:R-:W-:Y:S02]  /*0990*/  ULDC.64 UR4, c[0x0][0x588] ;  /* 0x0001620000047ab9 */ /* 0x000fe40000000a00 */
[----:B------:R-:W-:-:S04]  /*09a0*/  ISETP.NE.U32.AND P0, PT, RZ, UR4, PT ;  /* 0x00000004ff007c0c */ /* 0x000fc8000bf05070 */
[----:B------:R-:W-:-:S13]  /*09b0*/  ISETP.NE.AND.EX P0, PT, RZ, UR5, PT, P0 ;  /* 0x00000005ff007c0c */ /* 0x000fda000bf05300 */
[----:B------:R-:W-:Y:S05]  /*09c0*/  @!P0 BRA `(.L_x_6) ;  /* 0x00000000000c8947 */ /* 0x000fea0003800000 */
[----:B------:R-:W0:Y:S02]  /*09d0*/  LDC.64 R72, c[0x0][0x588] ;  /* 0x00016200ff487b82 */ /* 0x000e240000000a00 */
[----:B0-----:R0:W5:Y:S01]  /*09e0*/  LDG.E R72, desc[UR36][R72.64] ;  /* 0x0000002448487981 */ /* 0x001162000c1e1900 */
[----:B------:R-:W-:Y:S05]  /*09f0*/  BRA `(.L_x_5) ;  /* 0x0000000000087947 */ /* 0x000fea0003800000 */
.L_x_6:
[----:B------:R-:W-:Y:S02]  /*0a00*/  ULDC UR4, c[0x0][0x580] ;  /* 0x0001600000047ab9 */ /* 0x000fe40000000800 */
[----:B------:R-:W-:-:S07]  /*0a10*/  IMAD.U32 R72, RZ, RZ, UR4 ;  /* 0x00000004ff487e24 */ /* 0x000fce000f8e00ff */
.L_x_5:
[----:B------:R-:W-:Y:S02]  /*0a20*/  ULDC.64 UR4, c[0x0][0x5a0] ;  /* 0x0001680000047ab9 */ /* 0x000fe40000000a00 */
[----:B------:R-:W-:-:S04]  /*0a30*/  ISETP.NE.U32.AND P0, PT, RZ, UR4, PT ;  /* 0x00000004ff007c0c */ /* 0x000fc8000bf05070 */
[----:B------:R-:W-:-:S13]  /*0a40*/  ISETP.NE.AND.EX P0, PT, RZ, UR5, PT, P0 ;  /* 0x00000005ff007c0c */ /* 0x000fda000bf05300 */
[----:B------:R-:W-:Y:S05]  /*0a50*/  @!P0 BRA `(.L_x_7) ;  /* 0x00000000001c8947 */ /* 0x000fea0003800000 */
[----:B-1----:R-:W1:Y:S02]  /*0a60*/  LDC.64 R6, c[0x0][0x5a0] ;  /* 0x00016800ff067b82 */ /* 0x002e640000000a00 */
[----:B-1----:R-:W2:Y:S02]  /*0a70*/  LDG.E.64 R6, desc[UR36][R6.64] ;  /* 0x0000002406067981 */ /* 0x002ea4000c1e1b00 */
[----:B--2---:R-:W-:-:S04]  /*0a80*/  ISETP.NE.U32.AND P0, PT, R6, RZ, PT ;  /* 0x000000ff0600720c */ /* 0x004fc80003f05070 */
[----:B------:R-:W-:-:S13]  /*0a90*/  ISETP.NE.AND.EX P0, PT, R7, RZ, PT, P0 ;  /* 0x000000ff0700720c */ /* 0x000fda0003f05300 */
[----:B------:R-:W-:Y:S05]  /*0aa0*/  @!P0 BRA `(.L_x_7) ;  /* 0x0000000000088947 */ /* 0x000fea0003800000 */
[----:B0-----:R2:W5:Y:S01]  /*0ab0*/  LD.E R73, desc[UR36][R6.64] ;  /* 0x0000002406497980 */ /* 0x001562000c101900 */
[----:B------:R-:W-:Y:S05]  /*0ac0*/  BRA `(.L_x_8) ;  /* 0x0000000000247947 */ /* 0x000fea0003800000 */
.L_x_7:
[----:B------:R-:W-:Y:S02]  /*0ad0*/  ULDC.64 UR4, c[0x0][0x590] ;  /* 0x0001640000047ab9 */ /* 0x000fe40000000a00 */
[----:B------:R-:W-:-:S04]  /*0ae0*/  ISETP.NE.U32.AND P0, PT, RZ, UR4, PT ;  /* 0x00000004ff007c0c */ /* 0x000fc8000bf05070 */
[----:B------:R-:W-:-:S13]  /*0af0*/  ISETP.NE.AND.EX P0, PT, RZ, UR5, PT, P0 ;  /* 0x00000005ff007c0c */ /* 0x000fda000bf05300 */
[----:B------:R-:W-:Y:S05]  /*0b00*/  @!P0 BRA `(.L_x_9) ;  /* 0x00000000000c8947 */ /* 0x000fea0003800000 */
[----:B-1----:R-:W0:Y:S02]  /*0b10*/  LDC.64 R6, c[0x0][0x590] ;  /* 0x00016400ff067b82 */ /* 0x002e240000000a00 */
[----:B0-----:R0:W5:Y:S01]  /*0b20*/  LDG.E R73, desc[UR36][R6.64] ;  /* 0x0000002406497981 */ /* 0x001162000c1e1900 */
[----:B------:R-:W-:Y:S05]  /*0b30*/  BRA `(.L_x_8) ;  /* 0x0000000000087947 */ /* 0x000fea0003800000 */
.L_x_9:
[----:B------:R-:W-:Y:S02]  /*0b40*/  ULDC UR4, c[0x0][0x584] ;  /* 0x0001610000047ab9 */ /* 0x000fe40000000800 */
[----:B0-----:R-:W-:-:S07]  /*0b50*/  IMAD.U32 R73, RZ, RZ, UR4 ;  /* 0x00000004ff497e24 */ /* 0x001fce000f8e00ff */
.L_x_8:
[----:B------:R-:W3:Y:S01]  /*0b60*/  LDC R2, c[0x0][0x65c] ;  /* 0x00019700ff027b82 */ /* 0x000ee20000000800 */
[----:B------:R-:W4:Y:S01]  /*0b70*/  S2R R14, SR_CTAID.Y ;  /* 0x00000000000e7919 */ /* 0x000f220000002600 */
[----:B------:R-:W-:Y:S01]  /*0b80*/  ULDC UR6, c[0x0][0x28c] ;  /* 0x0000a30000067ab9 */ /* 0x000fe20000000800 */
[----:B------:R-:W-:Y:S01]  /*0b90*/  ISETP.NE.AND P0, PT, R8, 0x2, PT ;  /* 0x000000020800780c */ /* 0x000fe20003f05270 */
[----:B------:R-:W-:Y:S01]  /*0ba0*/  UIADD3 UR6, UR6, 0x3f, URZ ;  /* 0x0000003f06067890 */ /* 0x000fe2000fffe03f */
[----:B012---:R-:W0:Y:S01]  /*0bb0*/  S2R R6, SR_CTAID.X ;  /* 0x0000000000067919 */ /* 0x007e220000002500 */
[----:B------:R-:W-:Y:S01]  /*0bc0*/  IMAD.MOV.U32 R7, RZ, RZ, RZ ;  /* 0x000000ffff077224 */ /* 0x000fe200078e00ff */
[----:B------:R-:W-:Y:S01]  /*0bd0*/  UMOV UR38, URZ ;  /* 0x0000003f00267c82 */ /* 0x000fe20008000000 */
[----:B------:R-:W-:Y:S01]  /*0be0*/  USHF.R.S32.HI UR7, URZ, 0x1f, UR6 ;  /* 0x0000001f3f077899 */ /* 0x000fe20008011406 */
[----:B------:R-:W-:Y:S01]  /*0bf0*/  UMOV UR39, URZ ;  /* 0x0000003f00277c82 */ /* 0x000fe20008000000 */
[----:B------:R-:W-:-:S02]  /*0c00*/  ULDC.64 UR8, c[0x0][0x650] ;  /* 0x0001940000087ab9 */ /* 0x000fc40000000a00 */
[----:B------:R-:W-:-:S04]  /*0c10*/  ULEA.HI UR7, UR7, UR6, URZ, 0x6 ;  /* 0x0000000607077291 */ /* 0x000fc8000f8f303f */
[----:B------:R-:W-:Y:S01]  /*0c20*/  USHF.R.S32.HI UR40, URZ, 0x6, UR7 ;  /* 0x000000063f287899 */ /* 0x000fe20008011407 */
[----:B---3--:R-:W-:-:S13]  /*0c30*/  ISETP.NE.AND P1, PT, R2, 0x1, PT ;  /* 0x000000010200780c */ /* 0x008fda0003f25270 */
[----:B------:R-:W0:Y:S01]  /*0c40*/  @P1 LDC R19, c[0x0][0x10] ;  /* 0x00000400ff131b82 */ /* 0x000e220000000800 */
[----:B----4-:R-:W-:Y:S02]  /*0c50*/  @P1 IMAD.MOV.U32 R8, RZ, RZ, R14 ;  /* 0x000000ffff081224 */ /* 0x010fe400078e000e */
[----:B------:R-:W-:Y:S02]  /*0c60*/  @P1 IMAD.MOV.U32 R9, RZ, RZ, RZ ;  /* 0x000000ffff091224 */ /* 0x000fe400078e00ff */
[----:B------:R-:W-:-:S03]  /*0c70*/  @P1 IMAD.MOV.U32 R17, RZ, RZ, RZ ;  /* 0x000000ffff111224 */ /* 0x000fc600078e00ff */
[----:B------:R-:W1:Y:S01]  /*0c80*/  @!P1 LDC R11, c[0x0][0xc] ;  /* 0x00000300ff0b9b82 */ /* 0x000e620000000800 */
[----:B------:R-:W-:Y:S01]  /*0c90*/  ULDC UR4, c[0x0][0xc] ;  /* 0x0000030000047ab9 */ /* 0x000fe20000000800 */
[----:B------:R-:W-:Y:S02]  /*0ca0*/  ULDC UR5, c[0x0][0x10] ;  /* 0x0000040000057ab9 */ /* 0x000fe40000000800 */
[----:B------:R-:W-:-:S04]  /*0cb0*/  UIMAD.WIDE.U32 UR4, UR4, UR5, URZ ;  /* 0x00000005040472a5 */ /* 0x000fc8000f8e003f */
[----:B------:R-:W2:Y:S01]  /*0cc0*/  LDC R2, c[0x0][0x14] ;  /* 0x00000500ff027b82 */ /* 0x000ea20000000800 */
[----:B0-----:R-:W-:-:S04]  /*0cd0*/  @P1 IMAD.WIDE.U32 R18, R6, R19, R8 ;  /* 0x0000001306121225 */ /* 0x001fc800078e0008 */
[----:B------:R-:W-:Y:S02]  /*0ce0*/  @P1 IMAD.IADD R17, R19, 0x1, R17 ;  /* 0x0000000113111824 */ /* 0x000fe400078e0211 */
[----:B-1----:R-:W-:-:S04]  /*0cf0*/  @!P1 IMAD.WIDE.U32 R8, R11, R14, R6 ;  /* 0x0000000e0b089225 */ /* 0x002fc800078e0006 */
[----:B------:R-:W-:Y:S02]  /*0d00*/  @!P1 IMAD.MOV.U32 R18, RZ, RZ, R8 ;  /* 0x000000ffff129224 */ /* 0x000fe400078e0008 */
[----:B------:R-:W-:Y:S02]  /*0d10*/  @!P1 IMAD.MOV.U32 R17, RZ, RZ, R9 ;  /* 0x000000ffff119224 */ /* 0x000fe400078e0009 */
[----:B--2---:R-:W-:-:S04]  /*0d20*/  IMAD.WIDE.U32 R12, R2, UR4, RZ ;  /* 0x00000004020c7c25 */ /* 0x004fc8000f8e00ff */
[----:B------:R-:W-:Y:S01]  /*0d30*/  IMAD R23, R2, UR5, RZ ;  /* 0x0000000502177c24 */ /* 0x000fe2000f8e02ff */
[----:B------:R0:W-:Y:S03]  /*0d40*/  STL.64 [R1], R12 ;  /* 0x0000000c01007387 */ /* 0x0001e60000100a00 */
[----:B------:R-:W-:Y:S01]  /*0d50*/  IMAD.IADD R23, R13, 0x1, R23 ;  /* 0x000000010d177824 */ /* 0x000fe200078e0217 */
[----:B------:R-:W-:Y:S06]  /*0d60*/  @P0 BRA `(.L_x_10) ;  /* 0x0000000000200947 */ /* 0x000fec0003800000 */
[----:B------:R-:W-:Y:S01]  /*0d70*/  UISETP.GE.U32.AND UP0, UPT, UR40, 0x16, UPT ;  /* 0x000000162800788c */ /* 0x000fe2000bf06070 */
[----:B------:R-:W-:Y:S01]  /*0d80*/  IADD3 R18, P0, R18, R12, RZ ;  /* 0x0000000c12127210 */ /* 0x000fe20007f1e0ff */
[----:B------:R-:W-:Y:S01]  /*0d90*/  UIMAD.WIDE.U32 UR4, UR40, -0x45d1745d, URZ ;  /* 0xba2e8ba3280478a5 */ /* 0x000fe2000f8e003f */
[----:B------:R-:W-:-:S03]  /*0da0*/  UMOV UR39, URZ ;  /* 0x0000003f00277c82 */ /* 0x000fc60008000000 */
[----:B------:R-:W-:Y:S01]  /*0db0*/  USHF.R.U32.HI UR4, URZ, 0x4, UR5 ;  /* 0x000000043f047899 */ /* 0x000fe20008011605 */
[----:B------:R-:W-:-:S03]  /*0dc0*/  IMAD.X R17, R23, 0x1, R17, P0 ;  /* 0x0000000117117824 */ /* 0x000fc600000e0611 */
[----:B------:R-:W-:Y:S02]  /*0dd0*/  UIMAD UR38, UR4, -0x16, UR40 ;  /* 0xffffffea042678a4 */ /* 0x000fe4000f8e0228 */
[----:B------:R-:W-:-:S12]  /*0de0*/  @UP0 ULOP3.LUT UR39, UR4, 0x1, URZ, 0xc0, !UPT ;  /* 0x0000000104270892 */ /* 0x000fd8000f8ec03f */
.L_x_10:
[----:B------:R-:W-:Y:S01]  /*0df0*/  ISETP.GE.U32.AND P0, PT, R18, UR8, PT ;  /* 0x0000000812007c0c */ /* 0x000fe2000bf06070 */
[----:B------:R-:W-:Y:S01]  /*0e00*/  IMAD.MOV.U32 R19, RZ, RZ, -0x1 ;  /* 0xffffffffff137424 */ /* 0x000fe200078e00ff */
[----:B------:R-:W-:Y:S01]  /*0e10*/  PRMT R8, RZ, 0x7610, R8 ;  /* 0x00007610ff087816 */ /* 0x000fe20000000008 */
[----:B------:R-:W-:Y:S01]  /*0e20*/  IMAD.MOV.U32 R22, RZ, RZ, -0x1 ;  /* 0xffffffffff167424 */ /* 0x000fe200078e00ff */
[----:B------:R-:W-:Y:S01]  /*0e30*/  ISETP.GE.U32.AND.EX P0, PT, R17, UR9, PT, P0 ;  /* 0x0000000911007c0c */ /* 0x000fe2000bf06100 */
[----:B------:R-:W-:-:S12]  /*0e40*/  IMAD.MOV.U32 R2, RZ, RZ, -0x1 ;  /* 0xffffffffff027424 */ /* 0x000fd800078e00ff */
[----:B------:R-:W-:Y:S05]  /*0e50*/  @P0 BRA `(.L_x_11) ;  /* 0x00000004005c0947 */ /* 0x000fea0003800000 */
[----:B------:R-:W1:Y:S01]  /*0e60*/  LDC.64 R20, c[0x0][0x628] ;  /* 0x00018a00ff147b82 */ /* 0x000e620000000a00 */
[----:B------:R-:W-:Y:S02]  /*0e70*/  IMAD.MOV.U32 R8, RZ, RZ, R18 ;  /* 0x000000ffff087224 */ /* 0x000fe400078e0012 */
[----:B------:R-:W-:-:S05]  /*0e80*/  IMAD.MOV.U32 R9, RZ, RZ, R17 ;  /* 0x000000ffff097224 */ /* 0x000fca00078e0011 */
[----:B------:R-:W2:Y:S08]  /*0e90*/  LDC R2, c[0x0][0x630] ;  /* 0x00018c00ff027b82 */ /* 0x000eb00000000800 */
[----:B------:R-:W3:Y:S01]  /*0ea0*/  LDC.64 R24, c[0x0][0x620] ;  /* 0x00018800ff187b82 */ /* 0x000ee20000000a00 */
[----:B-1----:R-:W-:-:S04]  /*0eb0*/  ISETP.NE.U32.AND P0, PT, R20, RZ, PT ;  /* 0x000000ff1400720c */ /* 0x002fc80003f05070 */
[----:B------:R-:W-:-:S13]  /*0ec0*/  ISETP.NE.AND.EX P0, PT, R21, RZ, PT, P0 ;  /* 0x000000ff1500720c */ /* 0x000fda0003f05300 */
[----:B--23--:R-:W-:Y:S05]  /*0ed0*/  @!P0 BRA `(.L_x_12) ;  /* 0x0000000000288947 */ /* 0x00cfea0003800000 */
[----:B0-----:R-:W0:Y:S02]  /*0ee0*/  LDC R13, c[0x0][0x634] ;  /* 0x00018d00ff0d7b82 */ /* 0x001e240000000800 */
[----:B0-----:R-:W-:-:S05]  /*0ef0*/  IADD3 R13, P0, R18, R13, RZ ;  /* 0x0000000d120d7210 */ /* 0x001fca0007f1e0ff */
[----:B------:R-:W-:-:S04]  /*0f00*/  IMAD.X R15, RZ, RZ, R17, P0 ;  /* 0x000000ffff0f7224 */ /* 0x000fc800000e0611 */
[----:B------:R-:W-:-:S04]  /*0f10*/  IMAD.WIDE.U32 R8, R15, R20, RZ ;  /* 0x000000140f087225 */ /* 0x000fc800078e00ff */
[----:B------:R-:W-:-:S04]  /*0f20*/  IMAD.WIDE.U32 R10, P0, R13, R21, R8 ;  /* 0x000000150d0a7225 */ /* 0x000fc80007800008 */
[----:B------:R-:W-:-:S04]  /*0f30*/  IMAD.WIDE.U32 R8, R13, R20, RZ ;  /* 0x000000140d087225 */ /* 0x000fc800078e00ff */
[----:B------:R-:W-:Y:S01]  /*0f40*/  IMAD.X R13, RZ, RZ, RZ, P0 ;  /* 0x000000ffff0d7224 */ /* 0x000fe200000e06ff */
[----:B------:R-:W-:Y:S01]  /*0f50*/  IADD3 RZ, P0, R9, R10, RZ ;  /* 0x0000000a09ff7210 */ /* 0x000fe20007f1e0ff */
[----:B------:R-:W-:-:S04]  /*0f60*/  IMAD.MOV.U32 R12, RZ, RZ, R11 ;  /* 0x000000ffff0c7224 */ /* 0x000fc800078e000b */
[----:B------:R-:W-:-:S08]  /*0f70*/  IMAD.WIDE.U32.X R8, R15, R21, R12, P0 ;  /* 0x000000150f087225 */ /* 0x000fd000000e040c */
.L_x_12:
[-CC-:B------:R-:W-:Y:S01]  /*0f80*/  SHF.R.U64 R31, R8, R2.reuse, R9.reuse ;  /* 0x00000002081f7219 */ /* 0x180fe20000001209 */
[----:B0-----:R-:W0:Y:S01]  /*0f90*/  LDC R12, c[0x0][0x618] ;  /* 0x00018600ff0c7b82 */ /* 0x001e220000000800 */
[----:B------:R-:W-:Y:S01]  /*0fa0*/  SHF.R.U32.HI R7, RZ, R2, R9 ;  /* 0x00000002ff077219 */ /* 0x000fe20000011609 */
[----:B------:R-:W-:Y:S01]  /*0fb0*/  ULDC UR4, c[0x0][0x150] ;  /* 0x0000540000047ab9 */ /* 0x000fe20000000800 */
[----:B------:R-:W-:Y:S01]  /*0fc0*/  IADD3 R11, P0, RZ, -R31, RZ ;  /* 0x8000001fff0b7210 */ /* 0x000fe20007f1e0ff */
[----:B------:R-:W-:Y:S01]  /*0fd0*/  IMAD.MOV.U32 R19, RZ, RZ, R17 ;  /* 0x000000ffff137224 */ /* 0x000fe200078e0011 */
[----:B------:R-:W-:-:S03]  /*0fe0*/  I2FP.F32.U32 R2, R6 ;  /* 0x0000000600027245 */ /* 0x000fc60000201000 */
[----:B------:R-:W1:Y:S01]  /*0ff0*/  LDC.64 R26, c[0x0][0x640] ;  /* 0x00019000ff1a7b82 */ /* 0x000e620000000a00 */
[----:B------:R-:W-:Y:S02]  /*1000*/  IMAD.X R13, RZ, RZ, ~R7, P0 ;  /* 0x000000ffff0d7224 */ /* 0x000fe400000e0e07 */
[----:B------:R-:W-:Y:S01]  /*1010*/  FMUL R2, R2, UR4 ;  /* 0x0000000402027c20 */ /* 0x000fe20008400000 */
[----:B------:R-:W-:Y:S01]  /*1020*/  IMAD.WIDE.U32 R8, R11, R24, R18 ;  /* 0x000000180b087225 */ /* 0x000fe200078e0012 */
[----:B------:R-:W-:-:S03]  /*1030*/  ULDC UR4, c[0x0][0x154] ;  /* 0x0000550000047ab9 */ /* 0x000fc60000000800 */
[----:B------:R-:W-:Y:S01]  /*1040*/  IMAD R10, R13, R24, RZ ;  /* 0x000000180d0a7224 */ /* 0x000fe200078e02ff */
[----:B------:R-:W2:Y:S01]  /*1050*/  LDC R7, c[0x0][0x144] ;  /* 0x00005100ff077b82 */ /* 0x000ea20000000800 */
[----:B------:R-:W3:Y:S02]  /*1060*/  F2I.U32.TRUNC.NTZ R2, R2 ;  /* 0x0000000200027305 */ /* 0x000ee4000020f000 */
[----:B------:R-:W-:-:S04]  /*1070*/  IMAD R11, R11, R25, R10 ;  /* 0x000000190b0b7224 */ /* 0x000fc800078e020a */
[----:B------:R-:W-:Y:S01]  /*1080*/  IMAD.IADD R9, R9, 0x1, R11 ;  /* 0x0000000109097824 */ /* 0x000fe200078e020b */
[----:B------:R-:W4:Y:S01]  /*1090*/  LDC R22, c[0x0][0x608] ;  /* 0x00018200ff167b82 */ /* 0x000f220000000800 */
[----:B------:R-:W-:-:S03]  /*10a0*/  IMAD.MOV.U32 R11, RZ, RZ, -0x1 ;  /* 0xffffffffff0b7424 */ /* 0x000fc600078e00ff */
[--C-:B0-----:R-:W-:Y:S02]  /*10b0*/  SHF.R.U64 R20, R8, R12, R9.reuse ;  /* 0x0000000c08147219 */ /* 0x101fe40000001209 */
[----:B------:R-:W-:Y:S02]  /*10c0*/  I2FP.F32.U32 R8, R14 ;  /* 0x0000000e00087245 */ /* 0x000fe40000201000 */
[----:B------:R-:W0:Y:S01]  /*10d0*/  LDC R24, c[0x0][0x658] ;  /* 0x00019600ff187b82 */ /* 0x000e220000000800 */
[----:B-1----:R-:W-:Y:S01]  /*10e0*/  ISETP.NE.U32.AND P0, PT, R26, RZ, PT ;  /* 0x000000ff1a00720c */ /* 0x002fe20003f05070 */
[----:B---3--:R-:W-:Y:S02]  /*10f0*/  IMAD.MOV R10, RZ, RZ, -R2 ;  /* 0x000000ffff0a7224 */ /* 0x008fe400078e0a02 */
[----:B------:R-:W-:Y:S01]  /*1100*/  FMUL R8, R8, UR4 ;  /* 0x0000000408087c20 */ /* 0x000fe20008400000 */
[----:B------:R-:W-:Y:S02]  /*1110*/  SHF.R.U32.HI R9, RZ, R12, R9 ;  /* 0x0000000cff097219 */ /* 0x000fe40000011609 */
[----:B------:R-:W-:Y:S01]  /*1120*/  ISETP.NE.AND.EX P0, PT, R27, RZ, PT, P0 ;  /* 0x000000ff1b00720c */ /* 0x000fe20003f05300 */
[----:B------:R1:W3:Y:S01]  /*1130*/  F2I.U32.TRUNC.NTZ R15, R8 ;  /* 0x00000008000f7305 */ /* 0x0002e2000020f000 */
[----:B------:R-:W1:Y:S01]  /*1140*/  LDC R19, c[0x0][0x148] ;  /* 0x00005200ff137b82 */ /* 0x000e620000000800 */
[----:B--2---:R-:W-:-:S07]  /*1150*/  IMAD R2, R7, R10, R6 ;  /* 0x0000000a07027224 */ /* 0x004fce00078e0206 */
[----:B------:R-:W2:Y:S01]  /*1160*/  LDC R25, c[0x0][0x600] ;  /* 0x00018000ff197b82 */ /* 0x000ea20000000800 */
[-CC-:B----4-:R-:W-:Y:S02]  /*1170*/  SHF.R.U64 R32, R20, R22.reuse, R9.reuse ;  /* 0x0000001614207219 */ /* 0x190fe40000001209 */
[----:B------:R-:W-:Y:S01]  /*1180*/  SHF.R.U32.HI R7, RZ, R22, R9 ;  /* 0x00000016ff077219 */ /* 0x000fe20000011609 */
[----:B------:R-:W-:-:S04]  /*1190*/  IMAD.MOV.U32 R9, RZ, RZ, 0x1 ;  /* 0x00000001ff097424 */ /* 0x000fc800078e00ff */
[----:B------:R-:W4:Y:S01]  /*11a0*/  LDC R28, c[0x0][0x648] ;  /* 0x00019200ff1c7b82 */ /* 0x000f220000000800 */
[-C--:B0-----:R-:W-:Y:S02]  /*11b0*/  SHF.L.U32 R6, R11, R24.reuse, RZ ;  /* 0x000000180b067219 */ /* 0x081fe400000006ff */
[--C-:B------:R-:W-:Y:S02]  /*11c0*/  SHF.R.U64 R22, R32, R24, R7.reuse ;  /* 0x0000001820167219 */ /* 0x100fe40000001207 */
[----:B------:R-:W-:Y:S02]  /*11d0*/  LOP3.LUT R13, RZ, R6, RZ, 0x33, !PT ;  /* 0x00000006ff0d7212 */ /* 0x000fe400078e33ff */
[-C--:B------:R-:W-:Y:S01]  /*11e0*/  SHF.R.U32.HI R7, RZ, R24.reuse, R7 ;  /* 0x00000018ff077219 */ /* 0x080fe20000011607 */
[----:B------:R-:W0:Y:S01]  /*11f0*/  LDC R29, c[0x0][0x638] ;  /* 0x00018e00ff1d7b82 */ /* 0x000e220000000800 */
[----:B------:R-:W-:Y:S01]  /*1200*/  SHF.L.U32 R12, R9, R24, RZ ;  /* 0x00000018090c7219 */ /* 0x000fe200000006ff */
[----:B------:R-:W-:-:S06]  /*1210*/  IMAD.MOV.U32 R6, RZ, RZ, R22 ;  /* 0x000000ffff067224 */ /* 0x000fcc00078e0016 */
[----:B------:R-:W0:Y:S01]  /*1220*/  LDC R30, c[0x0][0x610] ;  /* 0x00018400ff1e7b82 */ /* 0x000e220000000800 */
[----:B-1-3--:R-:W-:Y:S05]  /*1230*/  @!P0 BRA `(.L_x_13) ;  /* 0x0000000000288947 */ /* 0x00afea0003800000 */
[----:B------:R-:W1:Y:S02]  /*1240*/  LDC R11, c[0x0][0x64c] ;  /* 0x00019300ff0b7b82 */ /* 0x000e640000000800 */
[----:B-1----:R-:W-:-:S05]  /*1250*/  IADD3 R11, P0, R22, R11, RZ ;  /* 0x0000000b160b7210 */ /* 0x002fca0007f1e0ff */
        /* <DEDUP_REMOVED lines=8> */
.L_x_13:
[----:B----4-:R-:W-:Y:S01]  /*12e0*/  SHF.R.U64 R6, R6, R28, R7 ;  /* 0x0000001c06067219 */ /* 0x010fe20000001207 */
[----:B--2---:R-:W-:Y:S01]  /*12f0*/  VIADD R7, R25, 0xffffffff ;  /* 0xffffffff19077836 */ /* 0x004fe20000000000 */
[----:B------:R-:W-:Y:S01]  /*1300*/  LOP3.LUT R13, R32, R13, RZ, 0xc0, !PT ;  /* 0x0000000d200d7212 */ /* 0x000fe200078ec0ff */
[----:B------:R-:W-:Y:S02]  /*1310*/  IMAD.MOV R15, RZ, RZ, -R15 ;  /* 0x000000ffff0f7224 */ /* 0x000fe400078e0a0f */
[----:B------:R-:W-:Y:S01]  /*1320*/  IMAD.MOV R8, RZ, RZ, -R6 ;  /* 0x000000ffff087224 */ /* 0x000fe200078e0a06 */
[----:B------:R-:W-:Y:S01]  /*1330*/  LOP3.LUT R7, R20, R7, RZ, 0xc0, !PT ;  /* 0x0000000714077212 */ /* 0x000fe200078ec0ff */
[----:B------:R-:W-:Y:S02]  /*1340*/  IMAD R13, R12, R6, R13 ;  /* 0x000000060c0d7224 */ /* 0x000fe400078e020d */
[----:B------:R-:W-:Y:S02]  /*1350*/  @P1 IMAD R2, R19, R15, R14 ;  /* 0x0000000f13021224 */ /* 0x000fe400078e020e */
[----:B0-----:R-:W-:-:S02]  /*1360*/  IMAD R6, R8, R29, R22 ;  /* 0x0000001d08067224 */ /* 0x001fc400078e0216 */
[----:B------:R-:W-:Y:S02]  /*1370*/  IMAD R2, R13, R30, R2 ;  /* 0x0000001e0d027224 */ /* 0x000fe400078e0202 */
[----:B------:R-:W-:Y:S02]  /*1380*/  IMAD R19, R6, R25, R7 ;  /* 0x0000001906137224 */ /* 0x000fe400078e0207 */
[----:B------:R-:W-:-:S03]  /*1390*/  IMAD.MOV.U32 R8, RZ, RZ, 0x1 ;  /* 0x00000001ff087424 */ /* 0x000fc600078e00ff */
[----:B------:R-:W-:Y:S02]  /*13a0*/  SEL R22, R19, R2, !P1 ;  /* 0x0000000213167207 */ /* 0x000fe40004800000 */
[----:B------:R-:W-:Y:S01]  /*13b0*/  SEL R19, R2, R19, !P1 ;  /* 0x0000001302137207 */ /* 0x000fe20004800000 */
[----:B------:R-:W-:-:S07]  /*13c0*/  IMAD.MOV.U32 R2, RZ, RZ, R31 ;  /* 0x000000ffff027224 */ /* 0x000fce00078e001f */
.L_x_11:
[----:B------:R-:W-:Y:S05]  /*13d0*/  @!P2 BRA `(.L_x_14) ;  /* 0x000000380090a947 */ /* 0x000fea0003800000 */
[----:B------:R-:W-:-:S13]  /*13e0*/  ISETP.GT.U32.AND P0, PT, R33, 0x1, PT ;  /* 0x000000012100780c */ /* 0x000fda0003f04070 */
[----:B------:R-:W-:Y:S05]  /*13f0*/  @P0 EXIT ;  /* 0x000000000000094d */ /* 0x000fea0003800000 */
.L_x_15:
[----:B------:R-:W-:-:S08]  /*1400*/  NOP ;  /* 0x0000000000007918 */ /* 0x000fd00000000000 */
[----:B------:R-:W1:Y:S02]  /*1410*/  USETMAXREG.TRY_ALLOC.CTAPOOL UP0, 0xe8 ;  /* 0x000000e8000079c8 */ /* 0x000e640008000600 */
[----:B-1----:R-:W-:-:S13]  /*1420*/  PLOP3.LUT P0, PT, PT, PT, UP0, 0x80, 0x0 ;  /* 0x000000000000781c */ /* 0x002fda0003f0f008 */
[----:B------:R-:W-:Y:S05]  /*1430*/  @!P0 BRA `(.L_x_15) ;  /* 0xfffffffc00f08947 */ /* 0x000fea000383ffff */
[----:B------:R-:W-:-:S13]  /*1440*/  LOP3.LUT P0, RZ, R8, 0xff, RZ, 0xc0, !PT ;  /* 0x000000ff08ff7812 */ /* 0x000fda000780c0ff */
[----:B------:R-:W-:Y:S05]  /*1450*/  @!P0 EXIT ;  /* 0x000000000000894d */ /* 0x000fea0003800000 */
[----:B------:R-:W1:Y:S01]  /*1460*/  S2UR UR4, SR_CgaCtaId ;  /* 0x00000000000479c3 */ /* 0x000e620000008800 */
[----:B------:R-:W-:Y:S01]  /*1470*/  VIADD R6, R5, 0xffffffff ;  /* 0xffffffff05067836 */ /* 0x000fe20000000000 */
[----:B------:R-:W-:Y:S01]  /*1480*/  SHF.R.S32.HI R0, RZ, 0x1f, R3 ;  /* 0x0000001fff007819 */ /* 0x000fe20000011403 */
[----:B------:R-:W-:Y:S01]  /*1490*/  UMOV UR41, 0x400 ;  /* 0x0000040000297882 */ /* 0x000fe20000000000 */
[----:B------:R-:W-:Y:S02]  /*14a0*/  UISETP.LT.AND UP0, UPT, UR40, 0x1, UPT ;  /* 0x000000012800788c */ /* 0x000fe4000bf01270 */
[----:B------:R-:W-:Y:S01]  /*14b0*/  R2UR UR42, R6 ;  /* 0x00000000062a72ca */ /* 0x000fe200000e0000 */
[----:B------:R-:W-:Y:S01]  /*14c0*/  ULDC UR6, c[0x0][0x284] ;  /* 0x0000a10000067ab9 */ /* 0x000fe20000000800 */
[CC--:B------:R-:W-:Y:S01]  /*14d0*/  LEA.HI R4, R0.reuse, R3.reuse, RZ, 0x2 ;  /* 0x0000000300047211 */ /* 0x0c0fe200078f10ff */
[----:B------:R-:W-:Y:S01]  /*14e0*/  USEL UR43, UR40, 0x1, UP0 ;  /* 0x00000001282b7887 */ /* 0x000fe20008000000 */
[----:B------:R-:W-:Y:S01]  /*14f0*/  LEA.HI R0, R0, R3, RZ, 0x5 ;  /* 0x0000000300007211 */ /* 0x000fe200078f28ff */
[----:B------:R-:W-:Y:S01]  /*1500*/  USHF.L.U32 UR46, UR40, 0x1, URZ ;  /* 0x00000001282e7899 */ /* 0x000fe2000800063f */
[--C-:B------:R-:W-:Y:S01]  /*1510*/  SHF.R.S32.HI R74, RZ, 0x2, R4.reuse ;  /* 0x00000002ff4a7819 */ /* 0x100fe20000011404 */
[----:B------:R-:W-:Y:S01]  /*1520*/  UIADD3 UR43, -UR43, UR40, URZ ;  /* 0x000000282b2b7290 */ /* 0x000fe2000fffe13f */
[----:B------:R-:W-:-:S02]  /*1530*/  SHF.R.S32.HI R5, RZ, 0x1f, R4 ;  /* 0x0000001fff057819 */ /* 0x000fc40000011404 */
[----:B------:R-:W-:Y:S02]  /*1540*/  LOP3.LUT R76, R4, 0xfffffffc, RZ, 0xc0, !PT ;  /* 0xfffffffc044c7812 */ /* 0x000fe400078ec0ff */
[----:B------:R-:W-:Y:S01]  /*1550*/  LEA.HI R5, R5, R74, RZ, 0x3 ;  /* 0x0000004a05057211 */ /* 0x000fe200078f18ff */
[----:B------:R-:W-:Y:S01]  /*1560*/  USHF.L.U32 UR42, UR42, 0x3, URZ ;  /* 0x000000032a2a7899 */ /* 0x000fe2000800063f */
[----:B------:R-:W-:Y:S01]  /*1570*/  ISETP.NE.AND P0, PT, R6, RZ, PT ;  /* 0x000000ff0600720c */ /* 0x000fe20003f05270 */
[----:B------:R-:W-:Y:S01]  /*1580*/  IMAD.IADD R76, R3, 0x1, -R76 ;  /* 0x00000001034c7824 */ /* 0x000fe200078e0a4c */
[----:B------:R-:W-:Y:S01]  /*1590*/  LOP3.LUT R5, R5, 0xfffffff8, RZ, 0xc0, !PT ;  /* 0xfffffff805057812 */ /* 0x000fe200078ec0ff */
[----:B-1----:R-:W-:Y:S02]  /*15a0*/  ULEA UR41, UR4, UR41, 0x18 ;  /* 0x0000002904297291 */ /* 0x002fe4000f8ec03f */
[----:B------:R-:W-:Y:S01]  /*15b0*/  IMAD.U32 R78, RZ, RZ, UR42 ;  /* 0x0000002aff4e7e24 */ /* 0x000fe2000f8e00ff */
[----:B------:R-:W-:Y:S01]  /*15c0*/  SEL R83, RZ, 0x1, P0 ;  /* 0x00000001ff537807 */ /* 0x000fe20000000000 */
[----:B------:R-:W-:Y:S01]  /*15d0*/  IMAD.IADD R74, R74, 0x1, -R5 ;  /* 0x000000014a4a7824 */ /* 0x000fe200078e0a05 */
[----:B------:R-:W-:Y:S01]  /*15e0*/  UIADD3 UR47, UR41, 0x170, URZ ;  /* 0x00000170292f7890 */ /* 0x000fe2000fffe03f */
[----:B------:R-:W-:Y:S01]  /*15f0*/  SHF.R.S32.HI R5, RZ, 0x5, R0 ;  /* 0x00000005ff057819 */ /* 0x000fe20000011400 */
[----:B------:R-:W-:Y:S01]  /*1600*/  UIADD3 UR4, UR41, 0x16280, URZ ;  /* 0x0001628029047890 */ /* 0x000fe2000fffe03f */
[C---:B------:R-:W-:Y:S01]  /*1610*/  LOP3.LUT R80, R78.reuse, 0x8, RZ, 0xc0, !PT ;  /* 0x000000084e507812 */ /* 0x040fe200078ec0ff */
[----:B------:R-:W-:Y:S01]  /*1620*/  UIADD3 UR5, UR41, 0x280, URZ ;  /* 0x0000028029057890 */ /* 0x000fe2000fffe03f */
[--C-:B------:R-:W-:Y:S01]  /*1630*/  SHF.R.S32.HI R75, RZ, 0x1f, R74.reuse ;  /* 0x0000001fff4b7819 */ /* 0x100fe2000001144a */
[----:B------:R-:W-:Y:S01]  /*1640*/  USHF.R.U32.HI UR4, URZ, 0x4, UR4 ;  /* 0x000000043f047899 */ /* 0x000fe20008011604 */
[C-C-:B------:R-:W-:Y:S01]  /*1650*/  IMAD R81, R5.reuse, -0x10, -R74.reuse ;  /* 0xfffffff005517824 */ /* 0x140fe200078e0a4a */
[----:B------:R-:W-:Y:S01]  /*1660*/  USHF.R.U32.HI UR5, URZ, 0x4, UR5 ;  /* 0x000000043f057899 */ /* 0x000fe20008011605 */
[----:B------:R-:W-:Y:S01]  /*1670*/  IMAD.U32 R77, RZ, RZ, UR47 ;  /* 0x0000002fff4d7e24 */ /* 0x000fe2000f8e00ff */
[----:B------:R-:W-:Y:S01]  /*1680*/  ULOP3.LUT UR4, UR4, 0x3fff, URZ, 0xc0, !UPT ;  /* 0x00003fff04047892 */ /* 0x000fe2000f8ec03f */
[----:B------:R-:W-:Y:S01]  /*1690*/  IMAD.WIDE R74, R5, 0x10, R74 ;  /* 0x00000010054a7825 */ /* 0x000fe200078e024a */
[----:B------:R-:W-:Y:S01]  /*16a0*/  ULOP3.LUT UR5, UR5, 0x3fff, URZ, 0xc0, !UPT ;  /* 0x00003fff05057892 */ /* 0x000fe2000f8ec03f */
[----:B------:R-:W-:Y:S01]  /*16b0*/  LOP3.LUT R78, R78, 0x8, RZ, 0xc, !PT ;  /* 0x000000084e4e7812 */ /* 0x000fe200078e0cff */
[----:B------:R-:W-:Y:S01]  /*16c0*/  ULOP3.LUT UR44, UR4, 0x10000, URZ, 0xfc, !UPT ;  /* 0x00010000042c7892 */ /* 0x000fe2000f8efc3f */
[----:B------:R-:W-:Y:S01]  /*16d0*/  VIADD R79, R77, UR42 ;  /* 0x0000002a4d4f7c36 */ /* 0x000fe20008000000 */
[----:B------:R-:W-:Y:S01]  /*16e0*/  LOP3.LUT R80, R80, 0x18, RZ, 0x3c, !PT ;  /* 0x0000001850507812 */ /* 0x000fe200078e3cff */
[----:B------:R-:W-:Y:S01]  /*16f0*/  VIADD R81, R81, UR6 ;  /* 0x0000000651517c36 */ /* 0x000fe20008000000 */
[----:B------:R-:W-:-:S12]  /*1700*/  ULOP3.LUT UR45, UR5, 0x10000, URZ, 0xfc, !UPT ;  /* 0x00010000052d7892 */ /* 0x000fd8000f8efc3f */
.L_x_135:
[----:B------:R-:W-:Y:S01]  /*1710*/  SHF.L.U32 R0, R83, 0x1f, RZ ;  /* 0x0000001f53007819 */ /* 0x000fe200000006ff */
[----:B------:R-:W-:Y:S02]  /*1720*/  ULDC UR4, c[0x0][0x28c] ;  /* 0x0000a30000047ab9 */ /* 0x000fe40000000800 */
[----:B------:R-:W-:Y:S01]  /*1730*/  ISETP.LT.AND P1, PT, RZ, UR4, PT ;  /* 0x00000004ff007c0c */ /* 0x000fe2000bf21270 */
[----:B-1----:R-:W1:Y:S02]  /*1740*/  SYNCS.PHASECHK.TRANS64.TRYWAIT P0, [R77+UR42], R0 ;  /* 0x000000004d0075a7 */ /* 0x002e64000800016a */
[----:B-1-34-:R-:W-:Y:S10]  /*1750*/  @!P0 BRA `(.L_x_16) ;  /* 0x0000005000308947 */ /* 0x01aff40003800000 */
.L_x_175:
[----:B------:R-:W-:Y:S05]  /*1760*/  @P1 BRA `(.L_x_17) ;  /* 0x0000000000401947 */ /* 0x000fea0003800000 */
[----:B-1----:R-:W-:Y:S01]  /*1770*/  MOV R0, 0x0 ;  /* 0x0000000000007802 */ /* 0x002fe20000000f00 */
[----:B------:R-:W-:Y:S01]  /*1780*/  ULDC.64 UR4, c[0x4][0x68] ;  /* 0x01001a0000047ab9 */ /* 0x000fe20000000a00 */
[----:B------:R-:W-:Y:S01]  /*1790*/  ULDC.64 UR6, c[0x4][0x8] ;  /* 0x0100020000067ab9 */ /* 0x000fe20000000a00 */
[----:B------:R-:W-:Y:S01]  /*17a0*/  IMAD.U32 R4, RZ, RZ, UR4 ;  /* 0x00000004ff047e24 */ /* 0x000fe2000f8e00ff */
[----:B------:R1:W2:Y:S01]  /*17b0*/  LDC.64 R14, c[0x4][R0] ;  /* 0x01000000000e7b82 */ /* 0x0002a20000000a00 */
[----:B------:R-:W-:Y:S01]  /*17c0*/  IMAD.U32 R5, RZ, RZ, UR5 ;  /* 0x00000005ff057e24 */ /* 0x000fe2000f8e00ff */
[----:B------:R-:W-:Y:S01]  /*17d0*/  ULDC.64 UR4, c[0x4][0x70] ;  /* 0x01001c0000047ab9 */ /* 0x000fe20000000a00 */
[----:B------:R-:W-:Y:S02]  /*17e0*/  IMAD.U32 R10, RZ, RZ, UR6 ;  /* 0x00000006ff0a7e24 */ /* 0x000fe4000f8e00ff */
[----:B------:R-:W-:Y:S02]  /*17f0*/  IMAD.U32 R6, RZ, RZ, UR4 ;  /* 0x00000004ff067e24 */ /* 0x000fe4000f8e00ff */
[----:B------:R-:W-:-:S02]  /*1800*/  IMAD.U32 R7, RZ, RZ, UR5 ;  /* 0x00000005ff077e24 */ /* 0x000fc4000f8e00ff */
[----:B------:R-:W-:Y:S02]  /*1810*/  IMAD.U32 R11, RZ, RZ, UR7 ;  /* 0x00000007ff0b7e24 */ /* 0x000fe4000f8e00ff */
[----:B------:R-:W-:Y:S02]  /*1820*/  IMAD.MOV.U32 R8, RZ, RZ, 0x1e1 ;  /* 0x000001e1ff087424 */ /* 0x000fe400078e00ff */
[----:B0-----:R-:W-:Y:S02]  /*1830*/  IMAD.MOV.U32 R12, RZ, RZ, 0x1 ;  /* 0x00000001ff0c7424 */ /* 0x001fe400078e00ff */
[----:B-1----:R-:W-:-:S07]  /*1840*/  IMAD.MOV.U32 R13, RZ, RZ, RZ ;  /* 0x000000ffff0d7224 */ /* 0x002fce00078e00ff */
[----:B------:R-:W-:-:S07]  /*1850*/  LEPC R20, `(.L_x_17) ;  /* 0x000000001014794e */ /* 0x000fce0000000000 */
[----:B--2--5:R-:W-:Y:S05]  /*1860*/  CALL.ABS.NOINC R14 ;  /* 0x000000000e007343 */ /* 0x024fea0003c00000 */
.L_x_17:
[----:B-1----:R-:W-:-:S04]  /*1870*/  LOP3.LUT R0, R16, 0x1, RZ, 0xfc, !PT ;  /* 0x0000000110007812 */ /* 0x002fc800078efcff */
[----:B------:R-:W-:-:S13]  /*1880*/  ISETP.NE.AND P0, PT, R0, 0x3, PT ;  /* 0x000000030000780c */ /* 0x000fda0003f05270 */
[----:B------:R-:W-:Y:S05]  /*1890*/  @!P0 BRA `(.L_x_18) ;  /* 0x0000000000048947 */ /* 0x000fea0003800000 */
[----:B------:R-:W-:Y:S01]  /*18a0*/  BPT.TRAP 0x1 ;  /* 0x000000040000795c */ /* 0x000fe20000300000 */
.L_x_18:
[----:B------:R-:W-:Y:S02]  /*18b0*/  IMAD.U32 R3, RZ, RZ, UR38 ;  /* 0x00000026ff037e24 */ /* 0x000fe4000f8e00ff */
[----:B------:R-:W-:-:S03]  /*18c0*/  IMAD.U32 R0, RZ, RZ, UR39 ;  /* 0x00000027ff007e24 */ /* 0x000fc6000f8e00ff */
[----:B------:R-:W-:Y:S02]  /*18d0*/  LEA R3, R3, UR41, 0x3 ;  /* 0x0000002903037c11 */ /* 0x000fe4000f8e18ff */
[----:B------:R-:W-:-:S04]  /*18e0*/  SHF.L.U32 R0, R0, 0x1f, RZ ;  /* 0x0000001f00007819 */ /* 0x000fc800000006ff */
[----:B------:R1:W2:Y:S01]  /*18f0*/  SYNCS.PHASECHK.TRANS64.TRYWAIT P1, [R3+URZ], R0 ;  /* 0x00000000030075a7 */ /* 0x0002a2000802017f */
[----:B------:R-:W-:Y:S05]  /*1900*/  @!P0 BRA `(.L_x_19) ;  /* 0x0000000000048947 */ /* 0x000fea0003800000 */
[----:B------:R-:W-:Y:S01]  /*1910*/  BPT.TRAP 0x1 ;  /* 0x000000040000795c */ /* 0x000fe20000300000 */
.L_x_19:
[----:B--2---:R-:W-:Y:S05]  /*1920*/  @P1 BRA `(.L_x_20) ;  /* 0x0000000000081947 */ /* 0x004fea0003800000 */
[----:B------:R-:W2:Y:S02]  /*1930*/  SYNCS.PHASECHK.TRANS64.TRYWAIT P1, [R3+URZ], R0 ;  /* 0x00000000030075a7 */ /* 0x000ea4000802017f */
[----:B--2---:R-:W-:Y:S05]  /*1940*/  @!P1 BRA `(.L_x_21) ;  /* 0x0000004c00c89947 */ /* 0x004fea0003800000 */
.L_x_20:
[----:B------:R-:W-:Y:S05]  /*1950*/  WARPSYNC.ALL ;  /* 0x0000000000007948 */ /* 0x000fea0003800000 */
[----:B------:R-:W-:Y:S01]  /*1960*/  ULEA UR4, UR38, UR45, 0x8 ;  /* 0x0000002d26047291 */ /* 0x000fe2000f8e403f */
[----:B------:R-:W-:Y:S01]  /*1970*/  WARPGROUP.ARRIVE ;  /* 0x00000000000079c5 */ /* 0x000fe20000000000 */
[----:B------:R-:W-:Y:S01]  /*1980*/  UIMAD UR6, UR38, 0x180, UR44 ;  /* 0x00000180260678a4 */ /* 0x000fe2000f8e022c */
[----:B-12---:R-:W-:Y:S01]  /*1990*/  IMAD.U32 R0, RZ, RZ, UR43 ;  /* 0x0000002bff007e24 */ /* 0x006fe2000f8e00ff */
[----:B------:R-:W-:Y:S01]  /*19a0*/  UMOV UR5, 0x80000020 ;  /* 0x8000002000057882 */ /* 0x000fe20000000000 */
[----:B------:R-:W-:-:S03]  /*19b0*/  UMOV UR7, 0x80000020 ;  /* 0x8000002000077882 */ /* 0x000fc60000000000 */
[----:B------:R-:W-:-:S03]  /*19c0*/  ISETP.GE.AND P1, PT, R0, 0x1, PT ;  /* 0x000000010000780c */ /* 0x000fc60003f26270 */
[----:B------:R-:W-:Y:S01]  /*19d0*/  IGMMA.64x96x32.S8.S8 R24, gdesc[UR4], RZ, !UPT, gsb0 ;  /* 0x02a00000041879f1 */ /* 0x000fe2000c0410ff */
[----:B------:R-:W-:Y:S02]  /*19e0*/  UIADD3 UR4, UR4, 0x2, URZ ;  /* 0x0000000204047890 */ /* 0x000fe4000fffe03f */
[----:B------:R-:W-:Y:S01]  /*19f0*/  UIADD3 UR6, UR6, 0x2, URZ ;  /* 0x0000000206067890 */ /* 0x000fe2000fffe03f */
[----:B------:R-:W-:Y:S01]  /*1a00*/  UMOV UR5, 0x80000020 ;  /* 0x8000002000057882 */ /* 0x000fe20000000000 */
[----:B------:R-:W-:Y:S01]  /*1a10*/  UMOV UR7, 0x80000020 ;  /* 0x8000002000077882 */ /* 0x000fe20000000000 */
[----:B------:R-:W-:Y:S02]  /*1a20*/  WARPGROUP.DEPBAR.LE gsb0, 0x0 ;  /* 0x00008000000079c5 */ /* 0x000fe40000010000 */
[----:B------:R-:W-:-:S06]  /*1a30*/  WARPGROUP.ARRIVE ;  /* 0x00000000000079c5 */ /* 0x000fcc0000000000 */
[----:B------:R-:W-:Y:S03]  /*1a40*/  IGMMA.64x96x32.S8.S8 R24, gdesc[UR4], R24, gsb0 ;  /* 0x02a00000041879f1 */ /* 0x000fe60008041018 */
[----:B------:R-:W-:Y:S02]  /*1a50*/  WARPGROUP.DEPBAR.LE gsb0, 0x0 ;  /* 0x00008000000079c5 */ /* 0x000fe40000010000 */
[----:B------:R-:W-:Y:S05]  /*1a60*/  @!P1 BRA `(.L_x_22) ;  /* 0x0000000000d09947 */ /* 0x000fea0003800000 */
[----:B------:R-:W-:Y:S01]  /*1a70*/  UIADD3 UR4, UR38, 0x1, URZ ;  /* 0x0000000126047890 */ /* 0x000fe2000fffe03f */
[----:B------:R-:W-:Y:S01]  /*1a80*/  IMAD.U32 R0, RZ, RZ, UR43 ;  /* 0x0000002bff007e24 */ /* 0x000fe2000f8e00ff */
[----:B------:R-:W-:Y:S02]  /*1a90*/  UMOV UR9, UR38 ;  /* 0x0000002600097c82 */ /* 0x000fe40008000000 */
[----:B------:R-:W-:-:S04]  /*1aa0*/  UISETP.NE.AND UP0, UPT, UR4, 0x16, UPT ;  /* 0x000000160400788c */ /* 0x000fc8000bf05270 */
[----:B------:R-:W-:Y:S02]  /*1ab0*/  USEL UR5, URZ, 0x1, UP0 ;  /* 0x000000013f057887 */ /* 0x000fe40008000000 */
[----:B------:R-:W-:Y:S02]  /*1ac0*/  USEL UR8, UR4, URZ, UP0 ;  /* 0x0000003f04087287 */ /* 0x000fe40008000000 */
[----:B------:R-:W-:-:S06]  /*1ad0*/  ULOP3.LUT UR5, UR39, UR5, URZ, 0x3c, !UPT ;  /* 0x0000000527057292 */ /* 0x000fcc000f8e3c3f */
[----:B------:R-:W-:-:S07]  /*1ae0*/  IMAD.U32 R5, RZ, RZ, UR5 ;  /* 0x00000005ff057e24 */ /* 0x000fce000f8e00ff */
.L_x_29:
[----:B-12---:R-:W-:Y:S05]  /*1af0*/  @!P0 BRA `(.L_x_23) ;  /* 0x0000000000048947 */ /* 0x006fea0003800000 */
[----:B------:R-:W-:Y:S01]  /*1b00*/  BPT.TRAP 0x1 ;  /* 0x000000040000795c */ /* 0x000fe20000300000 */
.L_x_23:
[----:B------:R-:W-:Y:S01]  /*1b10*/  ULEA UR4, UR8, UR41, 0x3 ;  /* 0x0000002908047291 */ /* 0x000fe2000f8e183f */
[----:B------:R-:W-:-:S08]  /*1b20*/  SHF.L.U32 R3, R5, 0x1f, RZ ;  /* 0x0000001f05037819 */ /* 0x000fd000000006ff */
[----:B------:R1:W2:Y:S01]  /*1b30*/  SYNCS.PHASECHK.TRANS64.TRYWAIT P1, [UR4], R3 ;  /* 0x00000003ff0075a7 */ /* 0x0002a20008020144 */
[----:B------:R-:W-:Y:S05]  /*1b40*/  @!P0 BRA `(.L_x_24) ;  /* 0x0000000000048947 */ /* 0x000fea0003800000 */
[----:B------:R-:W-:Y:S01]  /*1b50*/  BPT.TRAP 0x1 ;  /* 0x000000040000795c */ /* 0x000fe20000300000 */
.L_x_24:
[----:B--2---:R-:W-:Y:S05]  /*1b60*/  @P1 BRA `(.L_x_25) ;  /* 0x0000000000081947 */ /* 0x004fea0003800000 */
[----:B------:R-:W2:Y:S02]  /*1b70*/  SYNCS.PHASECHK.TRANS64.TRYWAIT P1, [UR4], R3 ;  /* 0x00000003ff0075a7 */ /* 0x000ea40008020144 */
[----:B--2---:R-:W-:Y:S05]  /*1b80*/  @!P1 BRA `(.L_x_26) ;  /* 0x0000004c004c9947 */ /* 0x004fea0003800000 */
.L_x_25:
[----:B------:R-:W-:Y:S01]  /*1b90*/  ULEA UR4, UR8, UR45, 0x8 ;  /* 0x0000002d08047291 */ /* 0x000fe2000f8e403f */
[----:B------:R-:W-:Y:S01]  /*1ba0*/  WARPGROUP.ARRIVE ;  /* 0x00000000000079c5 */ /* 0x000fe20000000000 */
[----:B------:R-:W-:Y:S01]  /*1bb0*/  UIMAD UR6, UR8, 0x180, UR44 ;  /* 0x00000180080678a4 */ /* 0x000fe2000f8e022c */
[----:B------:R-:W-:Y:S01]  /*1bc0*/  UMOV UR5, 0x80000020 ;  /* 0x8000002000057882 */ /* 0x000fe20000000000 */
[----:B------:R-:W-:-:S07]  /*1bd0*/  UMOV UR7, 0x80000020 ;  /* 0x8000002000077882 */ /* 0x000fce0000000000 */
[----:B------:R-:W-:Y:S01]  /*1be0*/  IGMMA.64x96x32.S8.S8 R24, gdesc[UR4], R24, gsb0 ;  /* 0x02a00000041879f1 */ /* 0x000fe20008041018 */
        /* <DEDUP_REMOVED lines=9> */
[----:B------:R-:W-:Y:S01]  /*1c80*/  BPT.TRAP 0x1 ;  /* 0x000000040000795c */ /* 0x000fe20000300000 */
.L_x_27:
[----:B------:R-:W-:Y:S01]  /*1c90*/  ULEA UR4, UR9, UR41, 0x3 ;  /* 0x0000002909047291 */ /* 0x000fe2000f8e183f */
[----:B------:R-:W-:-:S03]  /*1ca0*/  ISETP.GT.U32.AND P1, PT, R16, 0x1, PT ;  /* 0x000000011000780c */ /* 0x000fc60003f24070 */
[----:B------:R-:W-:-:S04]  /*1cb0*/  UIADD3 UR4, UR4, 0xb0, URZ ;  /* 0x000000b004047890 */ /* 0x000fc8000fffe03f */
[----:B------:R-:W-:-:S09]  /*1cc0*/  UPRMT UR4, URZ, 0x654, UR4 ;  /* 0x000006543f047896 */ /* 0x000fd20008000004 */
[----:B------:R-:W-:Y:S01]  /*1cd0*/  SYNCS.ARRIVE.TRANS64.RED.A1T0 RZ, [UR4], RZ ;  /* 0x000000ffffff79a7 */ /* 0x000fe20008100404 */
[----:B------:R-:W-:Y:S05]  /*1ce0*/  @P1 BRA `(.L_x_28) ;  /* 0x0000000000041947 */ /* 0x000fea0003800000 */
[----:B------:R-:W-:Y:S01]  /*1cf0*/  BPT.TRAP 0x1 ;  /* 0x000000040000795c */ /* 0x000fe20000300000 */
.L_x_28:
[----:B------:R-:W-:Y:S01]  /*1d00*/  UIADD3 UR8, UR8, 0x1, URZ ;  /* 0x0000000108087890 */ /* 0x000fe2000fffe03f */
[C---:B------:R-:W-:Y:S01]  /*1d10*/  ISETP.GT.AND P1, PT, R0.reuse, 0x1, PT ;  /* 0x000000010000780c */ /* 0x040fe20003f24270 */
[----:B------:R-:W-:Y:S01]  /*1d20*/  UIADD3 UR9, UR9, 0x1, URZ ;  /* 0x0000000109097890 */ /* 0x000fe2000fffe03f */
[----:B------:R-:W-:Y:S01]  /*1d30*/  VIADD R0, R0, 0xffffffff ;  /* 0xffffffff00007836 */ /* 0x000fe20000000000 */
[----:B------:R-:W-:Y:S02]  /*1d40*/  UISETP.NE.AND UP0, UPT, UR8, 0x16, UPT ;  /* 0x000000160800788c */ /* 0x000fe4000bf05270 */
[----:B------:R-:W-:Y:S02]  /*1d50*/  UISETP.NE.AND UP1, UPT, UR9, 0x16, UPT ;  /* 0x000000160900788c */ /* 0x000fe4000bf25270 */
[----:B------:R-:W-:Y:S02]  /*1d60*/  USEL UR4, URZ, 0x1, UP0 ;  /* 0x000000013f047887 */ /* 0x000fe40008000000 */
[----:B------:R-:W-:-:S02]  /*1d70*/  USEL UR8, UR8, URZ, UP0 ;  /* 0x0000003f08087287 */ /* 0x000fc40008000000 */
[----:B------:R-:W-:Y:S02]  /*1d80*/  USEL UR9, UR9, URZ, UP1 ;  /* 0x0000003f09097287 */ /* 0x000fe40008800000 */
[----:B------:R-:W-:Y:S01]  /*1d90*/  LOP3.LUT R5, R5, UR4, RZ, 0x3c, !PT ;  /* 0x0000000405057c12 */ /* 0x000fe2000f8e3cff */
[----:B------:R-:W-:Y:S09]  /*1da0*/  @P1 BRA `(.L_x_29) ;  /* 0xfffffffc00501947 */ /* 0x000ff2000383ffff */
.L_x_22:
[----:B------:R-:W3:Y:S01]  /*1db0*/  LDC R0, c[0x0][0x28c] ;  /* 0x0000a300ff007b82 */ /* 0x000ee20000000800 */
[----:B------:R4:W-:Y:S01]  /*1dc0*/  SYNCS.ARRIVE.TRANS64.A1T0 RZ, [R78+UR47], RZ ;  /* 0x000000ff4eff79a7 */ /* 0x0009e2000810002f */
[----:B---3--:R-:W-:-:S13]  /*1dd0*/  ISETP.GE.AND P1, PT, R0, 0x1, PT ;  /* 0x000000010000780c */ /* 0x008fda0003f26270 */
[----:B----4-:R-:W-:Y:S05]  /*1de0*/  @!P1 BRA `(.L_x_30) ;  /* 0x0000000000349947 */ /* 0x010fea0003800000 */
[----:B------:R-:W-:Y:S05]  /*1df0*/  @!P0 BRA `(.L_x_31) ;  /* 0x0000000000048947 */ /* 0x000fea0003800000 */
[----:B------:R-:W-:Y:S01]  /*1e00*/  BPT.TRAP 0x1 ;  /* 0x000000040000795c */ /* 0x000fe20000300000 */
.L_x_31:
[----:B------:R-:W-:Y:S01]  /*1e10*/  UIADD3 UR6, UR43, UR38, URZ ;  /* 0x000000262b067290 */ /* 0x000fe2000fffe03f */
[----:B------:R-:W-:-:S03]  /*1e20*/  ISETP.GT.U32.AND P0, PT, R16, 0x1, PT ;  /* 0x000000011000780c */ /* 0x000fc60003f04070 */
[----:B------:R-:W-:-:S04]  /*1e30*/  UIMAD.WIDE.U32 UR4, UR6, -0x45d1745d, URZ ;  /* 0xba2e8ba3060478a5 */ /* 0x000fc8000f8e003f */
[----:B------:R-:W-:-:S04]  /*1e40*/  USHF.R.U32.HI UR4, URZ, 0x4, UR5 ;  /* 0x000000043f047899 */ /* 0x000fc80008011605 */
[----:B------:R-:W-:-:S04]  /*1e50*/  UIMAD UR6, UR4, -0x16, UR6 ;  /* 0xffffffea040678a4 */ /* 0x000fc8000f8e0206 */
[----:B------:R-:W-:-:S04]  /*1e60*/  ULEA UR6, UR6, UR41, 0x3 ;  /* 0x0000002906067291 */ /* 0x000fc8000f8e183f */
[----:B------:R-:W-:-:S04]  /*1e70*/  UIADD3 UR6, UR6, 0xb0, URZ ;  /* 0x000000b006067890 */ /* 0x000fc8000fffe03f */
[----:B------:R-:W-:-:S09]  /*1e80*/  UPRMT UR6, URZ, 0x654, UR6 ;  /* 0x000006543f067896 */ /* 0x000fd20008000006 */
[----:B------:R-:W-:Y:S01]  /*1e90*/  SYNCS.ARRIVE.TRANS64.RED.A1T0 RZ, [UR6], RZ ;  /* 0x000000ffffff79a7 */ /* 0x000fe20008100406 */
[----:B------:R-:W-:Y:S05]  /*1ea0*/  @P0 BRA `(.L_x_30) ;  /* 0x0000000000040947 */ /* 0x000fea0003800000 */
[----:B------:R-:W-:Y:S01]  /*1eb0*/  BPT.TRAP 0x1 ;  /* 0x000000040000795c */ /* 0x000fe20000300000 */
.L_x_30:
[----:B------:R-:W-:Y:S01]  /*1ec0*/  SHF.L.U32 R0, R83, 0x1f, RZ ;  /* 0x0000001f53007819 */ /* 0x000fe200000006ff */
[----:B------:R-:W-:Y:S01]  /*1ed0*/  UIADD3 UR38, UR46, UR38, URZ ;  /* 0x000000262e267290 */ /* 0x000fe2000fffe03f */
[----:B------:R-:W3:Y:S01]  /*1ee0*/  LDC R7, c[0x0][0x288] ;  /* 0x0000a200ff077b82 */ /* 0x000ee20000000800 */
[----:B------:R-:W-:Y:S01]  /*1ef0*/  UISETP.GE.U32.AND UP1, UPT, UR46, 0x16, UPT ;  /* 0x000000162e00788c */ /* 0x000fe2000bf26070 */
[----:B------:R-:W-:Y:S01]  /*1f00*/  IMAD.SHL.U32 R8, R76, 0x2, RZ ;  /* 0x000000024c087824 */ /* 0x000fe200078e00ff */
[----:B------:R-:W-:Y:S02]  /*1f10*/  UISETP.GT.U32.AND UP0, UPT, UR38, 0x15, UPT ;  /* 0x000000152600788c */ /* 0x000fe4000bf04070 */
[----:B------:R-:W-:Y:S02]  /*1f20*/  UIMAD.WIDE.U32 UR4, UR38, -0x45d1745d, URZ ;  /* 0xba2e8ba3260478a5 */ /* 0x000fe4000f8e003f */
[----:B------:R-:W-:Y:S01]  /*1f30*/  UISETP.LT.U32.AND UP0, UPT, UR46, 0x16, UP0 ;  /* 0x000000162e00788c */ /* 0x000fe20008701070 */
[----:B------:R-:W4:Y:S01]  /*1f40*/  SYNCS.PHASECHK.TRANS64.TRYWAIT P0, [R77+UR42+0x10], R0 ;  /* 0x000010004d0075a7 */ /* 0x000f22000800016a */
[----:B------:R-:W-:Y:S01]  /*1f50*/  USHF.R.U32.HI UR4, URZ, 0x4, UR5 ;  /* 0x000000043f047899 */ /* 0x000fe20008011605 */
[----:B------:R-:W-:Y:S01]  /*1f60*/  SHF.R.S32.HI R9, RZ, 0x1f, R8 ;  /* 0x0000001fff097819 */ /* 0x000fe20000011408 */
[----:B------:R-:W-:-:S02]  /*1f70*/  USEL UR6, URZ, 0x1, !UP0 ;  /* 0x000000013f067887 */ /* 0x000fc4000c000000 */
[----:B------:R-:W-:Y:S02]  /*1f80*/  UIMAD UR38, UR4, -0x16, UR38 ;  /* 0xffffffea042678a4 */ /* 0x000fe4000f8e0226 */
[----:B------:R-:W-:-:S04]  /*1f90*/  ULOP3.LUT UR39, UR39, UR6, URZ, 0x3c, !UPT ;  /* 0x0000000627277292 */ /* 0x000fc8000f8e3c3f */
[----:B------:R-:W-:Y:S01]  /*1fa0*/  @UP1 ULOP3.LUT UR39, UR39, 0x1, UR4, 0x78, !UPT ;  /* 0x0000000127271892 */ /* 0x000fe2000f8e7804 */
[----:B---34-:R-:W-:Y:S11]  /*1fb0*/  @!P0 BRA `(.L_x_32) ;  /* 0x0000004800588947 */ /* 0x018ff60003800000 */
.L_x_176:
[----:B---3--:R-:W-:Y:S01]  /*1fc0*/  IMAD.SHL.U32 R0, R19, 0x40, RZ ;  /* 0x0000004013007824 */ /* 0x008fe200078e00ff */
[----:B------:R-:W-:Y:S01]  /*1fd0*/  ULDC UR6, c[0x0][0x284] ;  /* 0x0000a10000067ab9 */ /* 0x000fe20000000800 */
[----:B------:R-:W-:Y:S01]  /*1fe0*/  IMAD R22, R22, 0x60, RZ ;  /* 0x0000006016167824 */ /* 0x000fe200078e02ff */
[----:B------:R-:W-:Y:S01]  /*1ff0*/  SHF.R.S32.HI R15, RZ, 0x1f, R2 ;  /* 0x0000001fff0f7819 */ /* 0x000fe20000011402 */
[----:B------:R-:W-:Y:S01]  /*2000*/  ULDC.64 UR4, c[0x0][0x5d0] ;  /* 0x0001740000047ab9 */ /* 0x000fe20000000a00 */
[----:B------:R-:W-:Y:S01]  /*2010*/  ISETP.GE.AND P0, PT, R0, UR6, PT ;  /* 0x0000000600007c0c */ /* 0x000fe2000bf06270 */
[----:B--2---:R-:W-:Y:S01]  /*2020*/  IMAD.WIDE.U32 R4, R2, UR4, R8 ;  /* 0x0000000402047c25 */ /* 0x004fe2000f8e0008 */
[----:B------:R-:W-:Y:S02]  /*2030*/  SHF.R.S32.HI R14, RZ, 0x1f, R22 ;  /* 0x0000001fff0e7819 */ /* 0x000fe40000011416 */
[C---:B------:R-:W-:Y:S01]  /*2040*/  ISETP.GE.OR P0, PT, R22.reuse, R7, P0 ;  /* 0x000000071600720c */ /* 0x040fe20000706670 */
[----:B-1----:R-:W-:Y:S01]  /*2050*/  IMAD R3, R15, UR4, RZ ;  /* 0x000000040f037c24 */ /* 0x002fe2000f8e02ff */
[----:B------:R-:W-:-:S03]  /*2060*/  IADD3 R4, P1, R22, R4, RZ ;  /* 0x0000000416047210 */ /* 0x000fc60007f3e0ff */
[----:B------:R-:W-:-:S05]  /*2070*/  IMAD R3, R2, UR5, R3 ;  /* 0x0000000502037c24 */ /* 0x000fca000f8e0203 */
[----:B------:R-:W-:-:S03]  /*2080*/  IADD3.X R5, R14, R5, R3, P1, !PT ;  /* 0x000000050e057210 */ /* 0x000fc60000ffe403 */
[----:B------:R-:W-:Y:S05]  /*2090*/  @P0 BRA `(.L_x_33) ;  /* 0x0000002400b00947 */ /* 0x000fea0003800000 */
[----:B------:R-:W1:Y:S01]  /*20a0*/  LDC.64 R10, c[0x0][0x5c8] ;  /* 0x00017200ff0a7b82 */ /* 0x000e620000000a00 */
[----:B0-----:R-:W-:Y:S01]  /*20b0*/  IMAD.WIDE R12, R19, 0x40, R74 ;  /* 0x00000040130c7825 */ /* 0x001fe200078e024a */
[----:B------:R-:W-:Y:S01]  /*20c0*/  ULDC.64 UR4, c[0x0][0x5c0] ;  /* 0x0001700000047ab9 */ /* 0x000fe20000000a00 */
[----:B------:R-:W-:Y:S02]  /*20d0*/  BSSY B0, `(.L_x_33) ;  /* 0x0000268000007945 */ /* 0x000fe40003800000 */
[----:B------:R-:W-:Y:S02]  /*20e0*/  IMAD.IADD R86, R81, 0x1, -R0 ;  /* 0x0000000151567824 */ /* 0x000fe400078e0a00 */
[-C--:B-1----:R-:W-:Y:S02]  /*20f0*/  IMAD R3, R13, R10.reuse, RZ ;  /* 0x0000000a0d037224 */ /* 0x082fe400078e02ff */
[----:B------:R-:W-:-:S04]  /*2100*/  IMAD.WIDE.U32 R4, R12, R10, R4 ;  /* 0x0000000a0c047225 */ /* 0x000fc800078e0004 */
[----:B------:R-:W-:Y:S01]  /*2110*/  IMAD R3, R12, R11, R3 ;  /* 0x0000000b0c037224 */ /* 0x000fe200078e0203 */
[----:B------:R-:W-:-:S03]  /*2120*/  IADD3 R4, P0, R4, UR4, RZ ;  /* 0x0000000404047c10 */ /* 0x000fc6000ff1e0ff */
[----:B------:R-:W-:Y:S01]  /*2130*/  IMAD.IADD R3, R5, 0x1, R3 ;  /* 0x0000000105037824 */ /* 0x000fe200078e0203 */
[----:B------:R-:W-:-:S04]  /*2140*/  LEA R6, P1, R10, R4, 0x3 ;  /* 0x000000040a067211 */ /* 0x000fc800078218ff */
[----:B------:R-:W-:Y:S01]  /*2150*/  IADD3.X R5, R3, UR5, RZ, P0, !PT ;  /* 0x0000000503057c10 */ /* 0x000fe200087fe4ff */
[----:B------:R-:W-:Y:S01]  /*2160*/  IMAD R3, R76, -0x2, R7 ;  /* 0xfffffffe4c037824 */ /* 0x000fe200078e0207 */
[----:B-----5:R-:W-:Y:S02]  /*2170*/  ISETP.NE.AND P0, PT, R73, RZ, PT ;  /* 0x000000ff4900720c */ /* 0x020fe40003f05270 */
[----:B------:R-:W-:Y:S01]  /*2180*/  LEA.HI.X R7, R10, R5, R11, 0x3, P1 ;  /* 0x000000050a077211 */ /* 0x000fe200008f1c0b */
[----:B------:R-:W-:-:S10]  /*2190*/  IMAD.IADD R0, R3, 0x1, -R22 ;  /* 0x0000000103007824 */ /* 0x000fd400078e0a16 */
[----:B------:R-:W-:Y:S05]  /*21a0*/  @!P0 BRA `(.L_x_34) ;  /* 0x0000001c00208947 */ /* 0x000fea0003800000 */
[----:B------:R-:W0:Y:S01]  /*21b0*/  LDC.64 R20, c[0x0][0x5b0] ;  /* 0x00016c00ff147b82 */ /* 0x000e220000000a00 */
[----:B------:R-:W-:Y:S01]  /*21c0*/  ULDC.64 UR4, c[0x0][0x5b8] ;  /* 0x00016e0000047ab9 */ /* 0x000fe20000000a00 */
[----:B------:R-:W-:Y:S01]  /*21d0*/  ISETP.GE.AND P1, PT, R86, 0x1, PT ;  /* 0x000000015600780c */ /* 0x000fe20003f26270 */
[----:B------:R-:W-:Y:S01]  /*21e0*/  IMAD.WIDE.U32 R8, R2, UR4, R8 ;  /* 0x0000000402087c25 */ /* 0x000fe2000f8e0008 */
[----:B------:R-:W-:Y:S02]  /*21f0*/  BSSY B1, `(.L_x_35) ;  /* 0x000000e000017945 */ /* 0x000fe40003800000 */
[----:B------:R-:W-:Y:S01]  /*2200*/  ISETP.LT.OR P5, PT, R0, 0x1, !P1 ;  /* 0x000000010000780c */ /* 0x000fe20004fa1670 */
[----:B------:R-:W-:Y:S01]  /*2210*/  IMAD R3, R15, UR4, RZ ;  /* 0x000000040f037c24 */ /* 0x000fe2000f8e02ff */
[----:B------:R-:W1:Y:S01]  /*2220*/  LDC.64 R84, c[0x0][0x5a8] ;  /* 0x00016a00ff547b82 */ /* 0x000e620000000a00 */
[----:B------:R-:W-:Y:S02]  /*2230*/  IADD3 R10, P0, R22, R8, RZ ;  /* 0x00000008160a7210 */ /* 0x000fe40007f1e0ff */
[----:B------:R-:W-:-:S05]  /*2240*/  IMAD R3, R2, UR5, R3 ;  /* 0x0000000502037c24 */ /* 0x000fca000f8e0203 */
[----:B------:R-:W-:Y:S01]  /*2250*/  IADD3.X R11, R14, R9, R3, P0, !PT ;  /* 0x000000090e0b7210 */ /* 0x000fe200007fe403 */
[-C--:B0-----:R-:W-:Y:S02]  /*2260*/  IMAD R8, R13, R20.reuse, RZ ;  /* 0x000000140d087224 */ /* 0x081fe400078e02ff */
[----:B------:R-:W-:-:S04]  /*2270*/  IMAD.WIDE.U32 R2, R12, R20, R10 ;  /* 0x000000140c027225 */ /* 0x000fc800078e000a */
[----:B------:R-:W-:Y:S01]  /*2280*/  IMAD R19, R12, R21, R8 ;  /* 0x000000150c137224 */ /* 0x000fe200078e0208 */
[----:B-1----:R-:W-:-:S04]  /*2290*/  IADD3 R2, P0, R2, R84, RZ ;  /* 0x0000005402027210 */ /* 0x002fc80007f1e0ff */
[----:B------:R-:W-:Y:S01]  /*22a0*/  IADD3.X R3, R85, R3, R19, P0, !PT ;  /* 0x0000000355037210 */ /* 0x000fe200007fe413 */
[----:B------:R-:W-:Y:S08]  /*22b0*/  @P5 BRA `(.L_x_36) ;  /* 0x0000000000045947 */ /* 0x000ff00003800000 */
[----:B------:R0:W5:Y:S02]  /*22c0*/  LDG.E.U8 R82, desc[UR36][R2.64] ;  /* 0x0000002402527981 */ /* 0x000164000c1e1100 */
.L_x_36:
[----:B------:R-:W-:Y:S05]  /*22d0*/  BSYNC B1 ;  /* 0x0000000000017941 */ /* 0x000fea0003800000 */
.L_x_35:
[----:B-----5:R-:W-:Y:S01]  /*22e0*/  LOP3.LUT R13, R82, 0xffff, RZ, 0xc0, !PT ;  /* 0x0000ffff520d7812 */ /* 0x020fe200078ec0ff */
[----:B------:R-:W-:Y:S01]  /*22f0*/  IMAD.SHL.U32 R8, R20, 0x8, RZ ;  /* 0x0000000814087824 */ /* 0x000fe200078e00ff */
[----:B------:R-:W-:Y:S01]  /*2300*/  ISETP.LT.OR P2, PT, R0, 0x2, !P1 ;  /* 0x000000020000780c */ /* 0x000fe20004f41670 */
[----:B------:R-:W-:Y:S01]  /*2310*/  BSSY B1, `(.L_x_37) ;  /* 0x000000e000017945 */ /* 0x000fe20003800000 */
[----:B------:R-:W-:Y:S02]  /*2320*/  PRMT R14, R13, 0x8880, RZ ;  /* 0x000088800d0e7816 */ /* 0x000fe400000000ff */
[----:B------:R-:W-:Y:S02]  /*2330*/  SHF.L.U64.HI R9, R20, 0x3, R21 ;  /* 0x0000000314097819 */ /* 0x000fe40000010215 */
[----:B------:R-:W-:Y:S01]  /*2340*/  ISETP.GE.AND P0, PT, R86, 0x9, PT ;  /* 0x000000095600780c */ /* 0x000fe20003f06270 */
[----:B------:R-:W-:Y:S02]  /*2350*/  IMAD R13, R14, R73, RZ ;  /* 0x000000490e0d7224 */ /* 0x000fe400078e02ff */
[----:B------:R-:W-:-:S04]  /*2360*/  IMAD.WIDE.U32 R8, R12, R20, R8 ;  /* 0x000000140c087225 */ /* 0x000fc800078e0008 */
[----:B------:R-:W-:Y:S01]  /*2370*/  @!P5 IMAD R15, R24, R72, R13 ;  /* 0x00000048180fd224 */ /* 0x000fe200078e020d */
[----:B------:R-:W-:Y:S01]  /*2380*/  IADD3 R8, P3, P4, R10, R84, R8 ;  /* 0x000000540a087210 */ /* 0x000fe20007c7e008 */
[----:B------:R-:W-:-:S03]  /*2390*/  IMAD.IADD R14, R19, 0x1, R9 ;  /* 0x00000001130e7824 */ /* 0x000fc600078e0209 */
[----:B------:R1:W-:Y:S01]  /*23a0*/  @!P5 STG.E.U8 desc[UR36][R4.64], R15 ;  /* 0x0000000f0400d986 */ /* 0x0003e2000c101124 */
[----:B------:R-:W-:Y:S08]  /*23b0*/  @P2 BRA `(.L_x_38) ;  /* 0x00000000000c2947 */ /* 0x000ff00003800000 */
[----:B------:R-:W2:Y:S02]  /*23c0*/  LDG.E.U8 R82, desc[UR36][R2.64+0x1] ;  /* 0x0000012402527981 */ /* 0x000ea4000c1e1100 */
[----:B--2---:R-:W-:-:S05]  /*23d0*/  PRMT R12, R82, 0x8880, RZ ;  /* 0x00008880520c7816 */ /* 0x004fca00000000ff */
[----:B------:R-:W-:-:S07]  /*23e0*/  IMAD R13, R12, R73, RZ ;  /* 0x000000490c0d7224 */ /* 0x000fce00078e02ff */
.L_x_38:
[----:B------:R-:W-:Y:S05]  /*23f0*/  BSYNC B1 ;  /* 0x0000000000017941 */ /* 0x000fea0003800000 */
.L_x_37:
[C---:B------:R-:W-:Y:S01]  /*2400*/  ISETP.LT.OR P5, PT, R0.reuse, 0x1, !P0 ;  /* 0x000000010000780c */ /* 0x040fe200047a1670 */
[----:B------:R-:W-:Y:S01]  /*2410*/  @!P2 IMAD R25, R25, R72, R13 ;  /* 0x000000481919a224 */ /* 0x000fe200078e020d */
[----:B------:R-:W-:Y:S01]  /*2420*/  BSSY B1, `(.L_x_39) ;  /* 0x000000a000017945 */ /* 0x000fe20003800000 */
[----:B------:R-:W-:Y:S02]  /*2430*/  IADD3.X R9, R11, R85, R14, P3, P4 ;  /* 0x000000550b097210 */ /* 0x000fe40001fe840e */
[C---:B------:R-:W-:Y:S01]  /*2440*/  ISETP.LT.OR P3, PT, R0.reuse, 0x2, !P0 ;  /* 0x000000020000780c */ /* 0x040fe20004761670 */
[----:B------:R2:W-:Y:S01]  /*2450*/  @!P2 STG.E.U8 desc[UR36][R4.64+0x1], R25 ;  /* 0x000001190400a986 */ /* 0x0005e2000c101124 */
[C---:B------:R-:W-:Y:S02]  /*2460*/  ISETP.LT.OR P4, PT, R0.reuse, 0x9, !P1 ;  /* 0x000000090000780c */ /* 0x040fe40004f81670 */
[----:B------:R-:W-:-:S04]  /*2470*/  ISETP.LT.OR P2, PT, R0, 0xa, !P1 ;  /* 0x0000000a0000780c */ /* 0x000fc80004f41670 */
[----:B------:R-:W-:Y:S09]  /*2480*/  @P5 BRA `(.L_x_40) ;  /* 0x00000000000c5947 */ /* 0x000ff20003800000 */
[----:B------:R-:W3:Y:S02]  /*2490*/  LDG.E.U8 R82, desc[UR36][R8.64] ;  /* 0x0000002408527981 */ /* 0x000ee4000c1e1100 */
[----:B---3--:R-:W-:-:S05]  /*24a0*/  PRMT R10, R82, 0x8880, RZ ;  /* 0x00008880520a7816 */ /* 0x008fca00000000ff */
[----:B------:R-:W-:-:S07]  /*24b0*/  IMAD R13, R10, R73, RZ ;  /* 0x000000490a0d7224 */ /* 0x000fce00078e02ff */
.L_x_40:
[----:B------:R-:W-:Y:S05]  /*24c0*/  BSYNC B1 ;  /* 0x0000000000017941 */ /* 0x000fea0003800000 */
.L_x_39:
[----:B------:R-:W-:Y:S01]  /*24d0*/  @!P5 IMAD R11, R26, R72, R13 ;  /* 0x000000481a0bd224 */ /* 0x000fe200078e020d */
[----:B------:R-:W-:Y:S04]  /*24e0*/  BSSY B1, `(.L_x_41) ;  /* 0x0000006000017945 */ /* 0x000fe80003800000 */
[----:B------:R3:W-:Y:S01]  /*24f0*/  @!P5 STG.E.U8 desc[UR36][R6.64], R11 ;  /* 0x0000000b0600d986 */ /* 0x0007e2000c101124 */
[----:B------:R-:W-:Y:S05]  /*2500*/  @P3 BRA `(.L_x_42) ;  /* 0x00000000000c3947 */ /* 0x000fea0003800000 */
[----:B------:R-:W4:Y:S02]  /*2510*/  LDG.E.U8 R82, desc[UR36][R8.64+0x1] ;  /* 0x0000012408527981 */ /* 0x000f24000c1e1100 */
[----:B----4-:R-:W-:-:S05]  /*2520*/  PRMT R10, R82, 0x8880, RZ ;  /* 0x00008880520a7816 */ /* 0x010fca00000000ff */
[----:B------:R-:W-:-:S07]  /*2530*/  IMAD R13, R10, R73, RZ ;  /* 0x000000490a0d7224 */ /* 0x000fce00078e02ff */
.L_x_42:
[----:B------:R-:W-:Y:S05]  /*2540*/  BSYNC B1 ;  /* 0x0000000000017941 */ /* 0x000fea0003800000 */
.L_x_41:
[----:B------:R-:W-:Y:S01]  /*2550*/  @!P3 IMAD R27, R27, R72, R13 ;  /* 0x000000481b1bb224 */ /* 0x000fe200078e020d */
[----:B------:R-:W-:Y:S04]  /*2560*/  BSSY B1, `(.L_x_43) ;  /* 0x0000006000017945 */ /* 0x000fe80003800000 */
[----:B------:R4:W-:Y:S01]  /*2570*/  @!P3 STG.E.U8 desc[UR36][R6.64+0x1], R27 ;  /* 0x0000011b0600b986 */ /* 0x0009e2000c101124 */
[----:B------:R-:W-:Y:S05]  /*2580*/  @P4 BRA `(.L_x_44) ;  /* 0x00000000000c4947 */ /* 0x000fea0003800000 */
[----:B------:R-:W5:Y:S02]  /*2590*/  LDG.E.U8 R82, desc[UR36][R2.64+0x8] ;  /* 0x0000082402527981 */ /* 0x000f64000c1e1100 */
[----:B-----5:R-:W-:-:S05]  /*25a0*/  PRMT R10, R82, 0x8880, RZ ;  /* 0x00008880520a7816 */ /* 0x020fca00000000ff */
[----:B------:R-:W-:-:S07]  /*25b0*/  IMAD R13, R10, R73, RZ ;  /* 0x000000490a0d7224 */ /* 0x000fce00078e02ff */
.L_x_44:
[----:B------:R-:W-:Y:S05]  /*25c0*/  BSYNC B1 ;  /* 0x0000000000017941 */ /* 0x000fea0003800000 */
.L_x_43:
[----:B---3--:R-:W-:Y:S01]  /*25d0*/  @!P4 IMAD R11, R28, R72, R13 ;  /* 0x000000481c0bc224 */ /* 0x008fe200078e020d */
[----:B------:R-:W-:Y:S04]  /*25e0*/  BSSY B1, `(.L_x_45) ;  /* 0x0000006000017945 */ /* 0x000fe80003800000 */
[----:B------:R3:W-:Y:S01]  /*25f0*/  @!P4 STG.E.U8 desc[UR36][R4.64+0x8], R11 ;  /* 0x0000080b0400c986 */ /* 0x0007e2000c101124 */
[----:B------:R-:W-:Y:S05]  /*2600*/  @P2 BRA `(.L_x_46) ;  /* 0x00000000000c2947 */ /* 0x000fea0003800000 */
[----:B------:R-:W5:Y:S02]  /*2610*/  LDG.E.U8 R82, desc[UR36][R2.64+0x9] ;  /* 0x0000092402527981 */ /* 0x000f64000c1e1100 */
[----:B-----5:R-:W-:-:S05]  /*2620*/  PRMT R10, R82, 0x8880, RZ ;  /* 0x00008880520a7816 */ /* 0x020fca00000000ff */
[----:B------:R-:W-:-:S07]  /*2630*/  IMAD R13, R10, R73, RZ ;  /* 0x000000490a0d7224 */ /* 0x000fce00078e02ff */
.L_x_46:
[----:B------:R-:W-:Y:S05]  /*2640*/  BSYNC B1 ;  /* 0x0000000000017941 */ /* 0x000fea0003800000 */
.L_x_45:
[C---:B------:R-:W-:Y:S01]  /*2650*/  ISETP.LT.OR P4, PT, R0.reuse, 0x9, !P0 ;  /* 0x000000090000780c */ /* 0x040fe20004781670 */
[----:B------:R-:W-:Y:S01]  /*2660*/  @!P2 IMAD R29, R29, R72, R13 ;  /* 0x000000481d1da224 */ /* 0x000fe200078e020d */
[----:B------:R-:W-:Y:S01]  /*2670*/  BSSY B1, `(.L_x_47) ;  /* 0x0000009000017945 */ /* 0x000fe20003800000 */
[C---:B------:R-:W-:Y:S02]  /*2680*/  ISETP.LT.OR P3, PT, R0.reuse, 0xa, !P0 ;  /* 0x0000000a0000780c */ /* 0x040fe40004761670 */
[C---:B------:R-:W-:Y:S01]  /*2690*/  ISETP.LT.OR P5, PT, R0.reuse, 0x11, !P1 ;  /* 0x000000110000780c */ /* 0x040fe20004fa1670 */
[----:B------:R0:W-:Y:S01]  /*26a0*/  @!P2 STG.E.U8 desc[UR36][R4.64+0x9], R29 ;  /* 0x0000091d0400a986 */ /* 0x0001e2000c101124 */
[----:B------:R-:W-:-:S06]  /*26b0*/  ISETP.LT.OR P2, PT, R0, 0x12, !P1 ;  /* 0x000000120000780c */ /* 0x000fcc0004f41670 */
[----:B------:R-:W-:Y:S07]  /*26c0*/  @P4 BRA `(.L_x_48) ;  /* 0x00000000000c4947 */ /* 0x000fee0003800000 */
[----:B------:R-:W5:Y:S02]  /*26d0*/  LDG.E.U8 R82, desc[UR36][R8.64+0x8] ;  /* 0x0000082408527981 */ /* 0x000f64000c1e1100 */
[----:B-----5:R-:W-:-:S05]  /*26e0*/  PRMT R10, R82, 0x8880, RZ ;  /* 0x00008880520a7816 */ /* 0x020fca00000000ff */
[----:B------:R-:W-:-:S07]  /*26f0*/  IMAD R13, R10, R73, RZ ;  /* 0x000000490a0d7224 */ /* 0x000fce00078e02ff */
.L_x_48:
[----:B------:R-:W-:Y:S05]  /*2700*/  BSYNC B1 ;  /* 0x0000000000017941 */ /* 0x000fea0003800000 */
.L_x_47:
[----:B---3--:R-:W-:Y:S01]  /*2710*/  @!P4 IMAD R11, R30, R72, R13 ;  /* 0x000000481e0bc224 */ /* 0x008fe200078e020d */
[----:B------:R-:W-:Y:S04]  /*2720*/  BSSY B1, `(.L_x_49) ;  /* 0x0000006000017945 */ /* 0x000fe80003800000 */
[----:B------:R3:W-:Y:S01]  /*2730*/  @!P4 STG.E.U8 desc[UR36][R6.64+0x8], R11 ;  /* 0x0000080b0600c986 */ /* 0x0007e2000c101124 */
[----:B------:R-:W-:Y:S05]  /*2740*/  @P3 BRA `(.L_x_50) ;  /* 0x00000000000c3947 */ /* 0x000fea0003800000 */
[----:B------:R-:W5:Y:S02]  /*2750*/  LDG.E.U8 R82, desc[UR36][R8.64+0x9] ;  /* 0x0000092408527981 */ /* 0x000f64000c1e1100 */
[----:B-----5:R-:W-:-:S05]  /*2760*/  PRMT R10, R82, 0x8880, RZ ;  /* 0x00008880520a7816 */ /* 0x020fca00000000ff */
[----:B------:R-:W-:-:S07]  /*2770*/  IMAD R13, R10, R73, RZ ;  /* 0x000000490a0d7224 */ /* 0x000fce00078e02ff */
.L_x_50:
[----:B------:R-:W-:Y:S05]  /*2780*/  BSYNC B1 ;  /* 0x0000000000017941 */ /* 0x000fea0003800000 */
.L_x_49:
[----:B------:R-:W-:Y:S01]  /*2790*/  @!P3 IMAD R31, R31, R72, R13 ;  /* 0x000000481f1fb224 */ /* 0x000fe200078e020d */
[----:B------:R-:W-:Y:S04]  /*27a0*/  BSSY B1, `(.L_x_51) ;  /* 0x0000006000017945 */ /* 0x000fe80003800000 */
[----:B------:R0:W-:Y:S01]  /*27b0*/  @!P3 STG.E.U8 desc[UR36][R6.64+0x9], R31 ;  /* 0x0000091f0600b986 */ /* 0x0001e2000c101124 */
[----:B------:R-:W-:Y:S05]  /*27c0*/  @P5 BRA `(.L_x_52) ;  /* 0x00000000000c5947 */ /* 0x000fea0003800000 */
[----:B------:R-:W5:Y:S02]  /*27d0*/  LDG.E.U8 R82, desc[UR36][R2.64+0x10] ;  /* 0x0000102402527981 */ /* 0x000f64000c1e1100 */
[----:B-----5:R-:W-:-:S05]  /*27e0*/  PRMT R10, R82, 0x8880, RZ ;  /* 0x00008880520a7816 */ /* 0x020fca00000000ff */
[----:B------:R-:W-:-:S07]  /*27f0*/  IMAD R13, R10, R73, RZ ;  /* 0x000000490a0d7224 */ /* 0x000fce00078e02ff */
.L_x_52:
[----:B------:R-:W-:Y:S05]  /*2800*/  BSYNC B1 ;  /* 0x0000000000017941 */ /* 0x000fea0003800000 */
.L_x_51:
[----:B---3--:R-:W-:Y:S01]  /*2810*/  @!P5 IMAD R11, R32, R72, R13 ;  /* 0x00000048200bd224 */ /* 0x008fe200078e020d */
[----:B------:R-:W-:Y:S04]  /*2820*/  BSSY B1, `(.L_x_53) ;  /* 0x0000006000017945 */ /* 0x000fe80003800000 */
[----:B------:R3:W-:Y:S01]  /*2830*/  @!P5 STG.E.U8 desc[UR36][R4.64+0x10], R11 ;  /* 0x0000100b0400d986 */ /* 0x0007e2000c101124 */
[----:B------:R-:W-:Y:S05]  /*2840*/  @P2 BRA `(.L_x_54) ;  /* 0x00000000000c2947 */ /* 0x000fea0003800000 */
[----:B------:R-:W5:Y:S02]  /*2850*/  LDG.E.U8 R82, desc[UR36][R2.64+0x11] ;  /* 0x0000112402527981 */ /* 0x000f64000c1e1100 */
[----:B-----5:R-:W-:-:S05]  /*2860*/  PRMT R10, R82, 0x8880, RZ ;  /* 0x00008880520a7816 */ /* 0x020fca00000000ff */
[----:B------:R-:W-:-:S07]  /*2870*/  IMAD R13, R10, R73, RZ ;  /* 0x000000490a0d7224 */ /* 0x000fce00078e02ff */
.L_x_54:
[----:B------:R-:W-:Y:S05]  /*2880*/  BSYNC B1 ;  /* 0x0000000000017941 */ /* 0x000fea0003800000 */
.L_x_53:
        /* <DEDUP_REMOVED lines=11> */
.L_x_56:
[----:B------:R-:W-:Y:S05]  /*2940*/  BSYNC B1 ;  /* 0x0000000000017941 */ /* 0x000fea0003800000 */
.L_x_55:
[----:B---3--:R-:W-:Y:S01]  /*2950*/  @!P4 IMAD R11, R34, R72, R13 ;  /* 0x00000048220bc224 */ /* 0x008fe200078e020d */
[----:B------:R-:W-:Y:S04]  /*2960*/  BSSY B1, `(.L_x_57) ;  /* 0x0000006000017945 */ /* 0x000fe80003800000 */
[----:B------:R3:W-:Y:S01]  /*2970*/  @!P4 STG.E.U8 desc[UR36][R6.64+0x10], R11 ;  /* 0x0000100b0600c986 */ /* 0x0007e2000c101124 */
[----:B------:R-:W-:Y:S05]  /*2980*/  @P3 BRA `(.L_x_58) ;  /* 0x00000000000c3947 */ /* 0x000fea0003800000 */
[----:B------:R-:W5:Y:S02]  /*2990*/  LDG.E.U8 R82, desc[UR36][R8.64+0x11] ;  /* 0x0000112408527981 */ /* 0x000f64000c1e1100 */
[----:B-----5:R-:W-:-:S05]  /*29a0*/  PRMT R10, R82, 0x8880, RZ ;  /* 0x00008880520a7816 */ /* 0x020fca00000000ff */
[----:B------:R-:W-:-:S07]  /*29b0*/  IMAD R13, R10, R73, RZ ;  /* 0x000000490a0d7224 */ /* 0x000fce00078e02ff */
.L_x_58:
[----:B------:R-:W-:Y:S05]  /*29c0*/  BSYNC B1 ;  /* 0x0000000000017941 */ /* 0x000fea0003800000 */
.L_x_57:
[----:B------:R-:W-:Y:S01]  /*29d0*/  @!P3 IMAD R35, R35, R72, R13 ;  /* 0x000000482323b224 */ /* 0x000fe200078e020d */
[----:B------:R-:W-:Y:S04]  /*29e0*/  BSSY B1, `(.L_x_59) ;  /* 0x0000006000017945 */ /* 0x000fe80003800000 */
[----:B------:R0:W-:Y:S01]  /*29f0*/  @!P3 STG.E.U8 desc[UR36][R6.64+0x11], R35 ;  /* 0x000011230600b986 */ /* 0x0001e2000c101124 */
[----:B------:R-:W-:Y:S05]  /*2a00*/  @P5 BRA `(.L_x_60) ;  /* 0x00000000000c5947 */ /* 0x000fea0003800000 */
[----:B------:R-:W5:Y:S02]  /*2a10*/  LDG.E.U8 R82, desc[UR36][R2.64+0x18] ;  /* 0x0000182402527981 */ /* 0x000f64000c1e1100 */
[----:B-----5:R-:W-:-:S05]  /*2a20*/  PRMT R10, R82, 0x8880, RZ ;  /* 0x00008880520a7816 */ /* 0x020fca00000000ff */
[----:B------:R-:W-:-:S07]  /*2a30*/  IMAD R13, R10, R73, RZ ;  /* 0x000000490a0d7224 */ /* 0x000fce00078e02ff */
.L_x_60:
[----:B------:R-:W-:Y:S05]  /*2a40*/  BSYNC B1 ;  /* 0x0000000000017941 */ /* 0x000fea0003800000 */
.L_x_59:
[----:B---3--:R-:W-:Y:S01]  /*2a50*/  @!P5 IMAD R11, R36, R72, R13 ;  /* 0x00000048240bd224 */ /* 0x008fe200078e020d */
[----:B------:R-:W-:Y:S04]  /*2a60*/  BSSY B1, `(.L_x_61) ;  /* 0x0000006000017945 */ /* 0x000fe80003800000 */
[----:B------:R3:W-:Y:S01]  /*2a70*/  @!P5 STG.E.U8 desc[UR36][R4.64+0x18], R11 ;  /* 0x0000180b0400d986 */ /* 0x0007e2000c101124 */
[----:B------:R-:W-:Y:S05]  /*2a80*/  @P2 BRA `(.L_x_62) ;  /* 0x00000000000c2947 */ /* 0x000fea0003800000 */
[----:B------:R-:W5:Y:S02]  /*2a90*/  LDG.E.U8 R82, desc[UR36][R2.64+0x19] ;  /* 0x0000192402527981 */ /* 0x000f64000c1e1100 */
[----:B-----5:R-:W-:-:S05]  /*2aa0*/  PRMT R10, R82, 0x8880, RZ ;  /* 0x00008880520a7816 */ /* 0x020fca00000000ff */
[----:B------:R-:W-:-:S07]  /*2ab0*/  IMAD R13, R10, R73, RZ ;  /* 0x000000490a0d7224 */ /* 0x000fce00078e02ff */
.L_x_62:
[----:B------:R-:W-:Y:S05]  /*2ac0*/  BSYNC B1 ;  /* 0x0000000000017941 */ /* 0x000fea0003800000 */
.L_x_61:
        /* <DEDUP_REMOVED lines=11> */
.L_x_64:
[----:B------:R-:W-:Y:S05]  /*2b80*/  BSYNC B1 ;  /* 0x0000000000017941 */ /* 0x000fea0003800000 */
.L_x_63:
[----:B---3--:R-:W-:Y:S01]  /*2b90*/  @!P4 IMAD R11, R38, R72, R13 ;  /* 0x00000048260bc224 */ /* 0x008fe200078e020d */
[----:B------:R-:W-:Y:S04]  /*2ba0*/  BSSY B1, `(.L_x_65) ;  /* 0x0000006000017945 */ /* 0x000fe80003800000 */
[----:B------:R3:W-:Y:S01]  /*2bb0*/  @!P4 STG.E.U8 desc[UR36][R6.64+0x18], R11 ;  /* 0x0000180b0600c986 */ /* 0x0007e2000c101124 */
[----:B------:R-:W-:Y:S05]  /*2bc0*/  @P3 BRA `(.L_x_66) ;  /* 0x00000000000c3947 */ /* 0x000fea0003800000 */
[----:B------:R-:W5:Y:S02]  /*2bd0*/  LDG.E.U8 R82, desc[UR36][R8.64+0x19] ;  /* 0x0000192408527981 */ /* 0x000f64000c1e1100 */
[----:B-----5:R-:W-:-:S05]  /*2be0*/  PRMT R10, R82, 0x8880, RZ ;  /* 0x00008880520a7816 */ /* 0x020fca00000000ff */
[----:B------:R-:W-:-:S07]  /*2bf0*/  IMAD R13, R10, R73, RZ ;  /* 0x000000490a0d7224 */ /* 0x000fce00078e02ff */
.L_x_66:
[----:B------:R-:W-:Y:S05]  /*2c00*/  BSYNC B1 ;  /* 0x0000000000017941 */ /* 0x000fea0003800000 */
.L_x_65:
[----:B------:R-:W-:Y:S01]  /*2c10*/  @!P3 IMAD R39, R39, R72, R13 ;  /* 0x000000482727b224 */ /* 0x000fe200078e020d */
[----:B------:R-:W-:Y:S04]  /*2c20*/  BSSY B1, `(.L_x_67) ;  /* 0x0000006000017945 */ /* 0x000fe80003800000 */
[----:B------:R0:W-:Y:S01]  /*2c30*/  @!P3 STG.E.U8 desc[UR36][R6.64+0x19], R39 ;  /* 0x000019270600b986 */ /* 0x0001e2000c101124 */
[----:B------:R-:W-:Y:S05]  /*2c40*/  @P5 BRA `(.L_x_68) ;  /* 0x00000000000c5947 */ /* 0x000fea0003800000 */
[----:B------:R-:W5:Y:S02]  /*2c50*/  LDG.E.U8 R82, desc[UR36][R2.64+0x20] ;  /* 0x0000202402527981 */ /* 0x000f64000c1e1100 */
[----:B-----5:R-:W-:-:S05]  /*2c60*/  PRMT R10, R82, 0x8880, RZ ;  /* 0x00008880520a7816 */ /* 0x020fca00000000ff */
[----:B------:R-:W-:-:S07]  /*2c70*/  IMAD R13, R10, R73, RZ ;  /* 0x000000490a0d7224 */ /* 0x000fce00078e02ff */
.L_x_68:
[----:B------:R-:W-:Y:S05]  /*2c80*/  BSYNC B1 ;  /* 0x0000000000017941 */ /* 0x000fea0003800000 */
.L_x_67:
[----:B---3--:R-:W-:Y:S01]  /*2c90*/  @!P5 IMAD R11, R40, R72, R13 ;  /* 0x00000048280bd224 */ /* 0x008fe200078e020d */
[----:B------:R-:W-:Y:S04]  /*2ca0*/  BSSY B1, `(.L_x_69) ;  /* 0x0000006000017945 */ /* 0x000fe80003800000 */
[----:B------:R3:W-:Y:S01]  /*2cb0*/  @!P5 STG.E.U8 desc[UR36][R4.64+0x20], R11 ;  /* 0x0000200b0400d986 */ /* 0x0007e2000c101124 */
[----:B------:R-:W-:Y:S05]  /*2cc0*/  @P2 BRA `(.L_x_70) ;  /* 0x00000000000c2947 */ /* 0x000fea0003800000 */
[----:B------:R-:W5:Y:S02]  /*2cd0*/  LDG.E.U8 R82, desc[UR36][R2.64+0x21] ;  /* 0x0000212402527981 */ /* 0x000f64000c1e1100 */
[----:B-----5:R-:W-:-:S05]  /*2ce0*/  PRMT R10, R82, 0x8880, RZ ;  /* 0x00008880520a7816 */ /* 0x020fca00000000ff */
[----:B------:R-:W-:-:S07]  /*2cf0*/  IMAD R13, R10, R73, RZ ;  /* 0x000000490a0d7224 */ /* 0x000fce00078e02ff */
.L_x_70:
[----:B------:R-:W-:Y:S05]  /*2d00*/  BSYNC B1 ;  /* 0x0000000000017941 */ /* 0x000fea0003800000 */
.L_x_69:
        /* <DEDUP_REMOVED lines=11> */
.L_x_72:
[----:B------:R-:W-:Y:S05]  /*2dc0*/  BSYNC B1 ;  /* 0x0000000000017941 */ /* 0x000fea0003800000 */
.L_x_71:
[----:B---3--:R-:W-:Y:S01]  /*2dd0*/  @!P4 IMAD R11, R42, R72, R13 ;  /* 0x000000482a0bc224 */ /* 0x008fe200078e020d */
[----:B------:R-:W-:Y:S04]  /*2de0*/  BSSY B1, `(.L_x_73) ;  /* 0x0000006000017945 */ /* 0x000fe80003800000 */
[----:B------:R3:W-:Y:S01]  /*2df0*/  @!P4 STG.E.U8 desc[UR36][R6.64+0x20], R11 ;  /* 0x0000200b0600c986 */ /* 0x0007e2000c101124 */
[----:B------:R-:W-:Y:S05]  /*2e00*/  @P3 BRA `(.L_x_74) ;  /* 0x00000000000c3947 */ /* 0x000fea0003800000 */
[----:B------:R-:W5:Y:S02]  /*2e10*/  LDG.E.U8 R82, desc[UR36][R8.64+0x21] ;  /* 0x0000212408527981 */ /* 0x000f64000c1e1100 */
[----:B-----5:R-:W-:-:S05]  /*2e20*/  PRMT R10, R82, 0x8880, RZ ;  /* 0x00008880520a7816 */ /* 0x020fca00000000ff */
[----:B------:R-:W-:-:S07]  /*2e30*/  IMAD R13, R10, R73, RZ ;  /* 0x000000490a0d7224 */ /* 0x000fce00078e02ff */
.L_x_74:
[----:B------:R-:W-:Y:S05]  /*2e40*/  BSYNC B1 ;  /* 0x0000000000017941 */ /* 0x000fea0003800000 */
.L_x_73:
[----:B------:R-:W-:Y:S01]  /*2e50*/  @!P3 IMAD R43, R43, R72, R13 ;  /* 0x000000482b2bb224 */ /* 0x000fe200078e020d */
[----:B------:R-:W-:Y:S04]  /*2e60*/  BSSY B1, `(.L_x_75) ;  /* 0x0000006000017945 */ /* 0x000fe80003800000 */
[----:B------:R0:W-:Y:S01]  /*2e70*/  @!P3 STG.E.U8 desc[UR36][R6.64+0x21], R43 ;  /* 0x0000212b0600b986 */ /* 0x0001e2000c101124 */
[----:B------:R-:W-:Y:S05]  /*2e80*/  @P5 BRA `(.L_x_76) ;  /* 0x00000000000c5947 */ /* 0x000fea0003800000 */
[----:B------:R-:W5:Y:S02]  /*2e90*/  LDG.E.U8 R82, desc[UR36][R2.64+0x28] ;  /* 0x0000282402527981 */ /* 0x000f64000c1e1100 */
[----:B-----5:R-:W-:-:S05]  /*2ea0*/  PRMT R10, R82, 0x8880, RZ ;  /* 0x00008880520a7816 */ /* 0x020fca00000000ff */
[----:B------:R-:W-:-:S07]  /*2eb0*/  IMAD R13, R10, R73, RZ ;  /* 0x000000490a0d7224 */ /* 0x000fce00078e02ff */
.L_x_76:
[----:B------:R-:W-:Y:S05]  /*2ec0*/  BSYNC B1 ;  /* 0x0000000000017941 */ /* 0x000fea0003800000 */
.L_x_75:
[----:B---3--:R-:W-:Y:S01]  /*2ed0*/  @!P5 IMAD R11, R44, R72, R13 ;  /* 0x000000482c0bd224 */ /* 0x008fe200078e020d */
[----:B------:R-:W-:Y:S04]  /*2ee0*/  BSSY B1, `(.L_x_77) ;  /* 0x0000006000017945 */ /* 0x000fe80003800000 */
[----:B------:R3:W-:Y:S01]  /*2ef0*/  @!P5 STG.E.U8 desc[UR36][R4.64+0x28], R11 ;  /* 0x0000280b0400d986 */ /* 0x0007e2000c101124 */
[----:B------:R-:W-:Y:S05]  /*2f00*/  @P2 BRA `(.L_x_78) ;  /* 0x00000000000c2947 */ /* 0x000fea0003800000 */
[----:B------:R-:W5:Y:S02]  /*2f10*/  LDG.E.U8 R82, desc[UR36][R2.64+0x29] ;  /* 0x0000292402527981 */ /* 0x000f64000c1e1100 */
[----:B-----5:R-:W-:-:S05]  /*2f20*/  PRMT R10, R82, 0x8880, RZ ;  /* 0x00008880520a7816 */ /* 0x020fca00000000ff */
[----:B------:R-:W-:-:S07]  /*2f30*/  IMAD R13, R10, R73, RZ ;  /* 0x000000490a0d7224 */ /* 0x000fce00078e02ff */
.L_x_78:
[----:B------:R-:W-:Y:S05]  /*2f40*/  BSYNC B1 ;  /* 0x0000000000017941 */ /* 0x000fea0003800000 */
.L_x_77:
        /* <DEDUP_REMOVED lines=11> */
.L_x_80:
[----:B------:R-:W-:Y:S05]  /*3000*/  BSYNC B1 ;  /* 0x0000000000017941 */ /* 0x000fea0003800000 */
.L_x_79:
[----:B---3--:R-:W-:Y:S01]  /*3010*/  @!P4 IMAD R11, R46, R72, R13 ;  /* 0x000000482e0bc224 */ /* 0x008fe200078e020d */
[----:B------:R-:W-:Y:S04]  /*3020*/  BSSY B1, `(.L_x_81) ;  /* 0x0000006000017945 */ /* 0x000fe80003800000 */
[----:B------:R3:W-:Y:S01]  /*3030*/  @!P4 STG.E.U8 desc[UR36][R6.64+0x28], R11 ;  /* 0x0000280b0600c986 */ /* 0x0007e2000c101124 */
[----:B------:R-:W-:Y:S05]  /*3040*/  @P3 BRA `(.L_x_82) ;  /* 0x00000000000c3947 */ /* 0x000fea0003800000 */
[----:B------:R-:W5:Y:S02]  /*3050*/  LDG.E.U8 R82, desc[UR36][R8.64+0x29] ;  /* 0x0000292408527981 */ /* 0x000f64000c1e1100 */
[----:B-----5:R-:W-:-:S05]  /*3060*/  PRMT R10, R82, 0x8880, RZ ;  /* 0x00008880520a7816 */ /* 0x020fca00000000ff */
[----:B------:R-:W-:-:S07]  /*3070*/  IMAD R13, R10, R73, RZ ;  /* 0x000000490a0d7224 */ /* 0x000fce00078e02ff */
.L_x_82:
[----:B------:R-:W-:Y:S05]  /*3080*/  BSYNC B1 ;  /* 0x0000000000017941 */ /* 0x000fea0003800000 */
.L_x_81:
[----:B------:R-:W-:Y:S01]  /*3090*/  @!P3 IMAD R47, R47, R72, R13 ;  /* 0x000000482f2fb224 */ /* 0x000fe200078e020d */
[----:B------:R-:W-:Y:S04]  /*30a0*/  BSSY B1, `(.L_x_83) ;  /* 0x0000006000017945 */ /* 0x000fe80003800000 */
[----:B------:R0:W-:Y:S01]  /*30b0*/  @!P3 STG.E.U8 desc[UR36][R6.64+0x29], R47 ;  /* 0x0000292f0600b986 */ /* 0x0001e2000c101124 */
[----:B------:R-:W-:Y:S05]  /*30c0*/  @P5 BRA `(.L_x_84) ;  /* 0x00000000000c5947 */ /* 0x000fea0003800000 */
[----:B------:R-:W5:Y:S02]  /*30d0*/  LDG.E.U8 R82, desc[UR36][R2.64+0x30] ;  /* 0x0000302402527981 */ /* 0x000f64000c1e1100 */
[----:B-----5:R-:W-:-:S05]  /*30e0*/  PRMT R10, R82, 0x8880, RZ ;  /* 0x00008880520a7816 */ /* 0x020fca00000000ff */
[----:B------:R-:W-:-:S07]  /*30f0*/  IMAD R13, R10, R73, RZ ;  /* 0x000000490a0d7224 */ /* 0x000fce00078e02ff */
.L_x_84:
[----:B------:R-:W-:Y:S05]  /*3100*/  BSYNC B1 ;  /* 0x0000000000017941 */ /* 0x000fea0003800000 */
.L_x_83:
[----:B---3--:R-:W-:Y:S01]  /*3110*/  @!P5 IMAD R11, R48, R72, R13 ;  /* 0x00000048300bd224 */ /* 0x008fe200078e020d */
[----:B------:R-:W-:Y:S04]  /*3120*/  BSSY B1, `(.L_x_85) ;  /* 0x0000006000017945 */ /* 0x000fe80003800000 */
[----:B------:R3:W-:Y:S01]  /*3130*/  @!P5 STG.E.U8 desc[UR36][R4.64+0x30], R11 ;  /* 0x0000300b0400d986 */ /* 0x0007e2000c101124 */
[----:B------:R-:W-:Y:S05]  /*3140*/  @P2 BRA `(.L_x_86) ;  /* 0x00000000000c2947 */ /* 0x000fea0003800000 */
[----:B------:R-:W5:Y:S02]  /*3150*/  LDG.E.U8 R82, desc[UR36][R2.64+0x31] ;  /* 0x0000312402527981 */ /* 0x000f64000c1e1100 */
[----:B-----5:R-:W-:-:S05]  /*3160*/  PRMT R10, R82, 0x8880, RZ ;  /* 0x00008880520a7816 */ /* 0x020fca00000000ff */
[----:B------:R-:W-:-:S07]  /*3170*/  IMAD R13, R10, R73, RZ ;  /* 0x000000490a0d7224 */ /* 0x000fce00078e02ff */
.L_x_86:
[----:B------:R-:W-:Y:S05]  /*3180*/  BSYNC B1 ;  /* 0x0000000000017941 */ /* 0x000fea0003800000 */
.L_x_85:
        /* <DEDUP_REMOVED lines=11> */
.L_x_88:
[----:B------:R-:W-:Y:S05]  /*3240*/  BSYNC B1 ;  /* 0x0000000000017941 */ /* 0x000fea0003800000 */
.L_x_87:
[----:B---3--:R-:W-:Y:S01]  /*3250*/  @!P4 IMAD R11, R50, R72, R13 ;  /* 0x00000048320bc224 */ /* 0x008fe200078e020d */
[----:B------:R-:W-:Y:S04]  /*3260*/  BSSY B1, `(.L_x_89) ;  /* 0x0000006000017945 */ /* 0x000fe80003800000 */
[----:B------:R3:W-:Y:S01]  /*3270*/  @!P4 STG.E.U8 desc[UR36][R6.64+0x30], R11 ;  /* 0x0000300b0600c986 */ /* 0x0007e2000c101124 */
[----:B------:R-:W-:Y:S05]  /*3280*/  @P3 BRA `(.L_x_90) ;  /* 0x00000000000c3947 */ /* 0x000fea0003800000 */
[----:B------:R-:W5:Y:S02]  /*3290*/  LDG.E.U8 R82, desc[UR36][R8.64+0x31] ;  /* 0x0000312408527981 */ /* 0x000f64000c1e1100 */
[----:B-----5:R-:W-:-:S05]  /*32a0*/  PRMT R10, R82, 0x8880, RZ ;  /* 0x00008880520a7816 */ /* 0x020fca00000000ff */
[----:B------:R-:W-:-:S07]  /*32b0*/  IMAD R13, R10, R73, RZ ;  /* 0x000000490a0d7224 */ /* 0x000fce00078e02ff */
.L_x_90:
[----:B------:R-:W-:Y:S05]  /*32c0*/  BSYNC B1 ;  /* 0x0000000000017941 */ /* 0x000fea0003800000 */
.L_x_89:
[----:B------:R-:W-:Y:S01]  /*32d0*/  @!P3 IMAD R51, R51, R72, R13 ;  /* 0x000000483333b224 */ /* 0x000fe200078e020d */
[----:B------:R-:W-:Y:S04]  /*32e0*/  BSSY B1, `(.L_x_91) ;  /* 0x0000006000017945 */ /* 0x000fe80003800000 */
[----:B------:R0:W-:Y:S01]  /*32f0*/  @!P3 STG.E.U8 desc[UR36][R6.64+0x31], R51 ;  /* 0x000031330600b986 */ /* 0x0001e2000c101124 */
[----:B------:R-:W-:Y:S05]  /*3300*/  @P5 BRA `(.L_x_92) ;  /* 0x00000000000c5947 */ /* 0x000fea0003800000 */
[----:B------:R-:W5:Y:S02]  /*3310*/  LDG.E.U8 R82, desc[UR36][R2.64+0x38] ;  /* 0x0000382402527981 */ /* 0x000f64000c1e1100 */
[----:B-----5:R-:W-:-:S05]  /*3320*/  PRMT R10, R82, 0x8880, RZ ;  /* 0x00008880520a7816 */ /* 0x020fca00000000ff */
[----:B------:R-:W-:-:S07]  /*3330*/  IMAD R13, R10, R73, RZ ;  /* 0x000000490a0d7224 */ /* 0x000fce00078e02ff */
.L_x_92:
[----:B------:R-:W-:Y:S05]  /*3340*/  BSYNC B1 ;  /* 0x0000000000017941 */ /* 0x000fea0003800000 */
.L_x_91:
[----:B---3--:R-:W-:Y:S01]  /*3350*/  @!P5 IMAD R11, R52, R72, R13 ;  /* 0x00000048340bd224 */ /* 0x008fe200078e020d */
[----:B------:R-:W-:Y:S04]  /*3360*/  BSSY B1, `(.L_x_93) ;  /* 0x0000006000017945 */ /* 0x000fe80003800000 */
[----:B------:R3:W-:Y:S01]  /*3370*/  @!P5 STG.E.U8 desc[UR36][R4.64+0x38], R11 ;  /* 0x0000380b0400d986 */ /* 0x0007e2000c101124 */
[----:B------:R-:W-:Y:S05]  /*3380*/  @P2 BRA `(.L_x_94) ;  /* 0x00000000000c2947 */ /* 0x000fea0003800000 */
[----:B------:R-:W5:Y:S02]  /*3390*/  LDG.E.U8 R82, desc[UR36][R2.64+0x39] ;  /* 0x0000392402527981 */ /* 0x000f64000c1e1100 */
[----:B-----5:R-:W-:-:S05]  /*33a0*/  PRMT R10, R82, 0x8880, RZ ;  /* 0x00008880520a7816 */ /* 0x020fca00000000ff */
[----:B------:R-:W-:-:S07]  /*33b0*/  IMAD R13, R10, R73, RZ ;  /* 0x000000490a0d7224 */ /* 0x000fce00078e02ff */
.L_x_94:
[----:B------:R-:W-:Y:S05]  /*33c0*/  BSYNC B1 ;  /* 0x0000000000017941 */ /* 0x000fea0003800000 */
.L_x_93:
        /* <DEDUP_REMOVED lines=11> */
.L_x_96:
[----:B------:R-:W-:Y:S05]  /*3480*/  BSYNC B1 ;  /* 0x0000000000017941 */ /* 0x000fea0003800000 */
.L_x_95:
[----:B---3--:R-:W-:Y:S01]  /*3490*/  @!P4 IMAD R11, R54, R72, R13 ;  /* 0x00000048360bc224 */ /* 0x008fe200078e020d */
[----:B------:R-:W-:Y:S04]  /*34a0*/  BSSY B1, `(.L_x_97) ;  /* 0x0000006000017945 */ /* 0x000fe80003800000 */
[----:B------:R3:W-:Y:S01]  /*34b0*/  @!P4 STG.E.U8 desc[UR36][R6.64+0x38], R11 ;  /* 0x0000380b0600c986 */ /* 0x0007e2000c101124 */
[----:B------:R-:W-:Y:S05]  /*34c0*/  @P3 BRA `(.L_x_98) ;  /* 0x00000000000c3947 */ /* 0x000fea0003800000 */
[----:B------:R-:W5:Y:S02]  /*34d0*/  LDG.E.U8 R82, desc[UR36][R8.64+0x39] ;  /* 0x0000392408527981 */ /* 0x000f64000c1e1100 */
[----:B-----5:R-:W-:-:S05]  /*34e0*/  PRMT R10, R82, 0x8880, RZ ;  /* 0x00008880520a7816 */ /* 0x020fca00000000ff */
[----:B------:R-:W-:-:S07]  /*34f0*/  IMAD R13, R10, R73, RZ ;  /* 0x000000490a0d7224 */ /* 0x000fce00078e02ff */
.L_x_98:
[----:B------:R-:W-:Y:S05]  /*3500*/  BSYNC B1 ;  /* 0x0000000000017941 */ /* 0x000fea0003800000 */
.L_x_97:
[----:B------:R-:W-:Y:S01]  /*3510*/  @!P3 IMAD R55, R55, R72, R13 ;  /* 0x000000483737b224 */ /* 0x000fe200078e020d */
[----:B------:R-:W-:Y:S04]  /*3520*/  BSSY B1, `(.L_x_99) ;  /* 0x0000006000017945 */ /* 0x000fe80003800000 */
[----:B------:R0:W-:Y:S01]  /*3530*/  @!P3 STG.E.U8 desc[UR36][R6.64+0x39], R55 ;  /* 0x000039370600b986 */ /* 0x0001e2000c101124 */
[----:B------:R-:W-:Y:S05]  /*3540*/  @P5 BRA `(.L_x_100) ;  /* 0x00000000000c5947 */ /* 0x000fea0003800000 */
[----:B------:R-:W5:Y:S02]  /*3550*/  LDG.E.U8 R82, desc[UR36][R2.64+0x40] ;  /* 0x0000402402527981 */ /* 0x000f64000c1e1100 */
[----:B-----5:R-:W-:-:S05]  /*3560*/  PRMT R10, R82, 0x8880, RZ ;  /* 0x00008880520a7816 */ /* 0x020fca00000000ff */
[----:B------:R-:W-:-:S07]  /*3570*/  IMAD R13, R10, R73, RZ ;  /* 0x000000490a0d7224 */ /* 0x000fce00078e02ff */
.L_x_100:
[----:B------:R-:W-:Y:S05]  /*3580*/  BSYNC B1 ;  /* 0x0000000000017941 */ /* 0x000fea0003800000 */
.L_x_99:
[----:B---3--:R-:W-:Y:S01]  /*3590*/  @!P5 IMAD R11, R56, R72, R13 ;  /* 0x00000048380bd224 */ /* 0x008fe200078e020d */
[----:B------:R-:W-:Y:S04]  /*35a0*/  BSSY B1, `(.L_x_101) ;  /* 0x0000006000017945 */ /* 0x000fe80003800000 */
[----:B------:R3:W-:Y:S01]  /*35b0*/  @!P5 STG.E.U8 desc[UR36][R4.64+0x40], R11 ;  /* 0x0000400b0400d986 */ /* 0x0007e2000c101124 */
[----:B------:R-:W-:Y:S05]  /*35c0*/  @P2 BRA `(.L_x_102) ;  /* 0x00000000000c2947 */ /* 0x000fea0003800000 */
[----:B------:R-:W5:Y:S02]  /*35d0*/  LDG.E.U8 R82, desc[UR36][R2.64+0x41] ;  /* 0x0000412402527981 */ /* 0x000f64000c1e1100 */
[----:B-----5:R-:W-:-:S05]  /*35e0*/  PRMT R10, R82, 0x8880, RZ ;  /* 0x00008880520a7816 */ /* 0x020fca00000000ff */
[----:B------:R-:W-:-:S07]  /*35f0*/  IMAD R13, R10, R73, RZ ;  /* 0x000000490a0d7224 */ /* 0x000fce00078e02ff */
.L_x_102:
[----:B------:R-:W-:Y:S05]  /*3600*/  BSYNC B1 ;  /* 0x0000000000017941 */ /* 0x000fea0003800000 */
.L_x_101:
        /* <DEDUP_REMOVED lines=11> */
.L_x_104:
[----:B------:R-:W-:Y:S05]  /*36c0*/  BSYNC B1 ;  /* 0x0000000000017941 */ /* 0x000fea0003800000 */
.L_x_103:
[----:B---3--:R-:W-:Y:S01]  /*36d0*/  @!P4 IMAD R11, R58, R72, R13 ;  /* 0x000000483a0bc224 */ /* 0x008fe200078e020d */
[----:B------:R-:W-:Y:S04]  /*36e0*/  BSSY B1, `(.L_x_105) ;  /* 0x0000006000017945 */ /* 0x000fe80003800000 */
[----:B------:R3:W-:Y:S01]  /*36f0*/  @!P4 STG.E.U8 desc[UR36][R6.64+0x40], R11 ;  /* 0x0000400b0600c986 */ /* 0x0007e2000c101124 */
[----:B------:R-:W-:Y:S05]  /*3700*/  @P3 BRA `(.L_x_106) ;  /* 0x00000000000c3947 */ /* 0x000fea0003800000 */
[----:B------:R-:W5:Y:S02]  /*3710*/  LDG.E.U8 R82, desc[UR36][R8.64+0x41] ;  /* 0x0000412408527981 */ /* 0x000f64000c1e1100 */
[----:B-----5:R-:W-:-:S05]  /*3720*/  PRMT R10, R82, 0x8880, RZ ;  /* 0x00008880520a7816 */ /* 0x020fca00000000ff */
[----:B------:R-:W-:-:S07]  /*3730*/  IMAD R13, R10, R73, RZ ;  /* 0x000000490a0d7224 */ /* 0x000fce00078e02ff */
.L_x_106:
[----:B------:R-:W-:Y:S05]  /*3740*/  BSYNC B1 ;  /* 0x0000000000017941 */ /* 0x000fea0003800000 */
.L_x_105:
[----:B------:R-:W-:Y:S01]  /*3750*/  @!P3 IMAD R59, R59, R72, R13 ;  /* 0x000000483b3bb224 */ /* 0x000fe200078e020d */
[----:B------:R-:W-:Y:S04]  /*3760*/  BSSY B1, `(.L_x_107) ;  /* 0x0000006000017945 */ /* 0x000fe80003800000 */
[----:B------:R0:W-:Y:S01]  /*3770*/  @!P3 STG.E.U8 desc[UR36][R6.64+0x41], R59 ;  /* 0x0000413b0600b986 */ /* 0x0001e2000c101124 */
[----:B------:R-:W-:Y:S05]  /*3780*/  @P5 BRA `(.L_x_108) ;  /* 0x00000000000c5947 */ /* 0x000fea0003800000 */
[----:B------:R-:W5:Y:S02]  /*3790*/  LDG.E.U8 R82, desc[UR36][R2.64+0x48] ;  /* 0x0000482402527981 */ /* 0x000f64000c1e1100 */
[----:B-----5:R-:W-:-:S05]  /*37a0*/  PRMT R10, R82, 0x8880, RZ ;  /* 0x00008880520a7816 */ /* 0x020fca00000000ff */
[----:B------:R-:W-:-:S07]  /*37b0*/  IMAD R13, R10, R73, RZ ;  /* 0x000000490a0d7224 */ /* 0x000fce00078e02ff */
.L_x_108:
[----:B------:R-:W-:Y:S05]  /*37c0*/  BSYNC B1 ;  /* 0x0000000000017941 */ /* 0x000fea0003800000 */
.L_x_107:
[----:B---3--:R-:W-:Y:S01]  /*37d0*/  @!P5 IMAD R11, R60, R72, R13 ;  /* 0x000000483c0bd224 */ /* 0x008fe200078e020d */
[----:B------:R-:W-:Y:S04]  /*37e0*/  BSSY B1, `(.L_x_109) ;  /* 0x0000006000017945 */ /* 0x000fe80003800000 */
[----:B------:R3:W-:Y:S01]  /*37f0*/  @!P5 STG.E.U8 desc[UR36][R4.64+0x48], R11 ;  /* 0x0000480b0400d986 */ /* 0x0007e2000c101124 */
[----:B------:R-:W-:Y:S05]  /*3800*/  @P2 BRA `(.L_x_110) ;  /* 0x00000000000c2947 */ /* 0x000fea0003800000 */
[----:B------:R-:W5:Y:S02]  /*3810*/  LDG.E.U8 R82, desc[UR36][R2.64+0x49] ;  /* 0x0000492402527981 */ /* 0x000f64000c1e1100 */
[----:B-----5:R-:W-:-:S05]  /*3820*/  PRMT R10, R82, 0x8880, RZ ;  /* 0x00008880520a7816 */ /* 0x020fca00000000ff */
[----:B------:R-:W-:-:S07]  /*3830*/  IMAD R13, R10, R73, RZ ;  /* 0x000000490a0d7224 */ /* 0x000fce00078e02ff */
.L_x_110:
[----:B------:R-:W-:Y:S05]  /*3840*/  BSYNC B1 ;  /* 0x0000000000017941 */ /* 0x000fea0003800000 */
.L_x_109:
        /* <DEDUP_REMOVED lines=11> */
.L_x_112:
[----:B------:R-:W-:Y:S05]  /*3900*/  BSYNC B1 ;  /* 0x0000000000017941 */ /* 0x000fea0003800000 */
.L_x_111:
[----:B---3--:R-:W-:Y:S01]  /*3910*/  @!P4 IMAD R11, R62, R72, R13 ;  /* 0x000000483e0bc224 */ /* 0x008fe200078e020d */
[----:B------:R-:W-:Y:S04]  /*3920*/  BSSY B1, `(.L_x_113) ;  /* 0x0000006000017945 */ /* 0x000fe80003800000 */
[----:B------:R3:W-:Y:S01]  /*3930*/  @!P4 STG.E.U8 desc[UR36][R6.64+0x48], R11 ;  /* 0x0000480b0600c986 */ /* 0x0007e2000c101124 */
[----:B------:R-:W-:Y:S05]  /*3940*/  @P3 BRA `(.L_x_114) ;  /* 0x00000000000c3947 */ /* 0x000fea0003800000 */
[----:B------:R-:W5:Y:S02]  /*3950*/  LDG.E.U8 R82, desc[UR36][R8.64+0x49] ;  /* 0x0000492408527981 */ /* 0x000f64000c1e1100 */
[----:B-----5:R-:W-:-:S05]  /*3960*/  PRMT R10, R82, 0x8880, RZ ;  /* 0x00008880520a7816 */ /* 0x020fca00000000ff */
[----:B------:R-:W-:-:S07]  /*3970*/  IMAD R13, R10, R73, RZ ;  /* 0x000000490a0d7224 */ /* 0x000fce00078e02ff */
.L_x_114:
[----:B------:R-:W-:Y:S05]  /*3980*/  BSYNC B1 ;  /* 0x0000000000017941 */ /* 0x000fea0003800000 */
.L_x_113:
[----:B------:R-:W-:Y:S01]  /*3990*/  @!P3 IMAD R63, R63, R72, R13 ;  /* 0x000000483f3fb224 */ /* 0x000fe200078e020d */
[----:B------:R-:W-:Y:S04]  /*39a0*/  BSSY B1, `(.L_x_115) ;  /* 0x0000006000017945 */ /* 0x000fe80003800000 */
[----:B------:R0:W-:Y:S01]  /*39b0*/  @!P3 STG.E.U8 desc[UR36][R6.64+0x49], R63 ;  /* 0x0000493f0600b986 */ /* 0x0001e2000c101124 */
[----:B------:R-:W-:Y:S05]  /*39c0*/  @P5 BRA `(.L_x_116) ;  /* 0x00000000000c5947 */ /* 0x000fea0003800000 */
[----:B------:R-:W5:Y:S02]  /*39d0*/  LDG.E.U8 R82, desc[UR36][R2.64+0x50] ;  /* 0x0000502402527981 */ /* 0x000f64000c1e1100 */
[----:B-----5:R-:W-:-:S05]  /*39e0*/  PRMT R10, R82, 0x8880, RZ ;  /* 0x00008880520a7816 */ /* 0x020fca00000000ff */
[----:B------:R-:W-:-:S07]  /*39f0*/  IMAD R13, R10, R73, RZ ;  /* 0x000000490a0d7224 */ /* 0x000fce00078e02ff */
.L_x_116:
[----:B------:R-:W-:Y:S05]  /*3a00*/  BSYNC B1 ;  /* 0x0000000000017941 */ /* 0x000fea0003800000 */
.L_x_115:
[----:B---3--:R-:W-:Y:S01]  /*3a10*/  @!P5 IMAD R11, R64, R72, R13 ;  /* 0x00000048400bd224 */ /* 0x008fe200078e020d */
[----:B------:R-:W-:Y:S04]  /*3a20*/  BSSY B1, `(.L_x_117) ;  /* 0x0000006000017945 */ /* 0x000fe80003800000 */
[----:B------:R3:W-:Y:S01]  /*3a30*/  @!P5 STG.E.U8 desc[UR36][R4.64+0x50], R11 ;  /* 0x0000500b0400d986 */ /* 0x0007e2000c101124 */
[----:B------:R-:W-:Y:S05]  /*3a40*/  @P2 BRA `(.L_x_118) ;  /* 0x00000000000c2947 */ /* 0x000fea0003800000 */
[----:B------:R-:W5:Y:S02]  /*3a50*/  LDG.E.U8 R82, desc[UR36][R2.64+0x51] ;  /* 0x0000512402527981 */ /* 0x000f64000c1e1100 */
[----:B-----5:R-:W-:-:S05]  /*3a60*/  PRMT R10, R82, 0x8880, RZ ;  /* 0x00008880520a7816 */ /* 0x020fca00000000ff */
[----:B------:R-:W-:-:S07]  /*3a70*/  IMAD R13, R10, R73, RZ ;  /* 0x000000490a0d7224 */ /* 0x000fce00078e02ff */
.L_x_118:
[----:B------:R-:W-:Y:S05]  /*3a80*/  BSYNC B1 ;  /* 0x0000000000017941 */ /* 0x000fea0003800000 */
.L_x_117:
[C---:B------:R-:W-:Y:S01]  /*3a90*/  ISETP.LT.OR P4, PT, R0.reuse, 0x51, !P0 ;  /* 0x000000510000780c */ /* 0x040fe20004781670 */
[----:B------:R-:W-:Y:S01]  /*3aa0*/  @!P2 IMAD R65, R65, R72, R13 ;  /* 0x000000484141a224 */ /* 0x000fe200078e020d */
[----:B------:R-:W-:Y:S01]  /*3ab0*/  BSSY B1, `(.L_x_119) ;  /* 0x000000a000017945 */ /* 0x000fe20003800000 */
[C---:B------:R-:W-:Y:S02]  /*3ac0*/  ISETP.LT.OR P3, PT, R0.reuse, 0x52, !P0 ;  /* 0x000000520000780c */ /* 0x040fe40004761670 */
[C---:B------:R-:W-:Y:S01]  /*3ad0*/  ISETP.LT.OR P5, PT, R0.reuse, 0x59, !P0 ;  /* 0x000000590000780c */ /* 0x040fe200047a1670 */
[----:B------:R0:W-:Y:S01]  /*3ae0*/  @!P2 STG.E.U8 desc[UR36][R4.64+0x51], R65 ;  /* 0x000051410400a986 */ /* 0x0001e2000c101124 */
[C---:B------:R-:W-:Y:S02]  /*3af0*/  ISETP.LT.OR P2, PT, R0.reuse, 0x59, !P1 ;  /* 0x000000590000780c */ /* 0x040fe40004f41670 */
[----:B------:R-:W-:-:S04]  /*3b00*/  ISETP.LT.OR P1, PT, R0, 0x5a, !P1 ;  /* 0x0000005a0000780c */ /* 0x000fc80004f21670 */
[----:B------:R-:W-:Y:S09]  /*3b10*/  @P4 BRA `(.L_x_120) ;  /* 0x00000000000c4947 */ /* 0x000ff20003800000 */
[----:B------:R-:W5:Y:S02]  /*3b20*/  LDG.E.U8 R82, desc[UR36][R8.64+0x50] ;  /* 0x0000502408527981 */ /* 0x000f64000c1e1100 */
[----:B-----5:R-:W-:-:S05]  /*3b30*/  PRMT R10, R82, 0x8880, RZ ;  /* 0x00008880520a7816 */ /* 0x020fca00000000ff */
[----:B------:R-:W-:-:S07]  /*3b40*/  IMAD R13, R10, R73, RZ ;  /* 0x000000490a0d7224 */ /* 0x000fce00078e02ff */
.L_x_120:
[----:B------:R-:W-:Y:S05]  /*3b50*/  BSYNC B1 ;  /* 0x0000000000017941 */ /* 0x000fea0003800000 */
.L_x_119:
[----:B---3--:R-:W-:Y:S01]  /*3b60*/  @!P4 IMAD R11, R66, R72, R13 ;  /* 0x00000048420bc224 */ /* 0x008fe200078e020d */
[----:B------:R-:W-:Y:S04]  /*3b70*/  BSSY B1, `(.L_x_121) ;  /* 0x0000006000017945 */ /* 0x000fe80003800000 */
[----:B------:R3:W-:Y:S01]  /*3b80*/  @!P4 STG.E.U8 desc[UR36][R6.64+0x50], R11 ;  /* 0x0000500b0600c986 */ /* 0x0007e2000c101124 */
[----:B------:R-:W-:Y:S05]  /*3b90*/  @P3 BRA `(.L_x_122) ;  /* 0x00000000000c3947 */ /* 0x000fea0003800000 */
[----:B------:R-:W5:Y:S02]  /*3ba0*/  LDG.E.U8 R82, desc[UR36][R8.64+0x51] ;  /* 0x0000512408527981 */ /* 0x000f64000c1e1100 */
[----:B-----5:R-:W-:-:S05]  /*3bb0*/  PRMT R10, R82, 0x8880, RZ ;  /* 0x00008880520a7816 */ /* 0x020fca00000000ff */
[----:B------:R-:W-:-:S07]  /*3bc0*/  IMAD R13, R10, R73, RZ ;  /* 0x000000490a0d7224 */ /* 0x000fce00078e02ff */
.L_x_122:
[----:B------:R-:W-:Y:S05]  /*3bd0*/  BSYNC B1 ;  /* 0x0000000000017941 */ /* 0x000fea0003800000 */
.L_x_121:
[----:B------:R-:W-:Y:S01]  /*3be0*/  @!P3 IMAD R67, R67, R72, R13 ;  /* 0x000000484343b224 */ /* 0x000fe200078e020d */
[----:B------:R-:W-:Y:S04]  /*3bf0*/  BSSY B1, `(.L_x_123) ;  /* 0x0000006000017945 */ /* 0x000fe80003800000 */
[----:B------:R0:W-:Y:S01]  /*3c00*/  @!P3 STG.E.U8 desc[UR36][R6.64+0x51], R67 ;  /* 0x000051430600b986 */ /* 0x0001e2000c101124 */
[----:B------:R-:W-:Y:S05]  /*3c10*/  @P2 BRA `(.L_x_124) ;  /* 0x00000000000c2947 */ /* 0x000fea0003800000 */
[----:B------:R-:W5:Y:S02]  /*3c20*/  LDG.E.U8 R82, desc[UR36][R2.64+0x58] ;  /* 0x0000582402527981 */ /* 0x000f64000c1e1100 */
[----:B-----5:R-:W-:-:S05]  /*3c30*/  PRMT R10, R82, 0x8880, RZ ;  /* 0x00008880520a7816 */ /* 0x020fca00000000ff */
[----:B------:R-:W-:-:S07]  /*3c40*/  IMAD R13, R10, R73, RZ ;  /* 0x000000490a0d7224 */ /* 0x000fce00078e02ff */
.L_x_124:
[----:B------:R-:W-:Y:S05]  /*3c50*/  BSYNC B1 ;  /* 0x0000000000017941 */ /* 0x000fea0003800000 */
.L_x_123:
[----:B---3--:R-:W-:Y:S01]  /*3c60*/  @!P2 IMAD R11, R68, R72, R13 ;  /* 0x00000048440ba224 */ /* 0x008fe200078e020d */
[----:B------:R-:W-:Y:S04]  /*3c70*/  BSSY B1, `(.L_x_125) ;  /* 0x0000006000017945 */ /* 0x000fe80003800000 */
[----:B------:R3:W-:Y:S01]  /*3c80*/  @!P2 STG.E.U8 desc[UR36][R4.64+0x58], R11 ;  /* 0x0000580b0400a986 */ /* 0x0007e2000c101124 */
[----:B------:R-:W-:Y:S05]  /*3c90*/  @P1 BRA `(.L_x_126) ;  /* 0x00000000000c1947 */ /* 0x000fea0003800000 */
[----:B------:R-:W5:Y:S02]  /*3ca0*/  LDG.E.U8 R82, desc[UR36][R2.64+0x59] ;  /* 0x0000592402527981 */ /* 0x000f64000c1e1100 */
[----:B-----5:R-:W-:-:S05]  /*3cb0*/  PRMT R10, R82, 0x8880, RZ ;  /* 0x00008880520a7816 */ /* 0x020fca00000000ff */
[----:B------:R-:W-:-:S07]  /*3cc0*/  IMAD R13, R10, R73, RZ ;  /* 0x000000490a0d7224 */ /* 0x000fce00078e02ff */
.L_x_126:
[----:B------:R-:W-:Y:S05]  /*3cd0*/  BSYNC B1 ;  /* 0x0000000000017941 */ /* 0x000fea0003800000 */
.L_x_125:
[----:B------:R-:W-:Y:S01]  /*3ce0*/  @!P1 IMAD R69, R69, R72, R13 ;  /* 0x0000004845459224 */ /* 0x000fe200078e020d */
[----:B------:R-:W-:Y:S04]  /*3cf0*/  BSSY B1, `(.L_x_127) ;  /* 0x0000006000017945 */ /* 0x000fe80003800000 */
[----:B------:R0:W-:Y:S01]  /*3d00*/  @!P1 STG.E.U8 desc[UR36][R4.64+0x59], R69 ;  /* 0x0000594504009986 */ /* 0x0001e2000c101124 */
[----:B------:R-:W-:Y:S05]  /*3d10*/  @P5 BRA `(.L_x_128) ;  /* 0x00000000000c5947 */ /* 0x000fea0003800000 */
[----:B------:R-:W0:Y:S02]  /*3d20*/  LDG.E.U8 R82, desc[UR36][R8.64+0x58] ;  /* 0x0000582408527981 */ /* 0x000e24000c1e1100 */
[----:B0-----:R-:W-:-:S05]  /*3d30*/  PRMT R2, R82, 0x8880, RZ ;  /* 0x0000888052027816 */ /* 0x001fca00000000ff */
[----:B------:R-:W-:-:S07]  /*3d40*/  IMAD R13, R2, R73, RZ ;  /* 0x00000049020d7224 */ /* 0x000fce00078e02ff */
.L_x_128:
[----:B------:R-:W-:Y:S05]  /*3d50*/  BSYNC B1 ;  /* 0x0000000000017941 */ /* 0x000fea0003800000 */
.L_x_127:
[----:B0-----:R-:W-:Y:S01]  /*3d60*/  @!P5 IMAD R3, R70, R72, R13 ;  /* 0x000000484603d224 */ /* 0x001fe200078e020d */
[----:B------:R-:W-:Y:S01]  /*3d70*/  ISETP.LT.OR P0, PT, R0, 0x5a, !P0 ;  /* 0x0000005a0000780c */ /* 0x000fe20004701670 */
[----:B------:R-:W-:Y:S03]  /*3d80*/  BSSY B1, `(.L_x_129) ;  /* 0x0000006000017945 */ /* 0x000fe60003800000 */
[----:B------:R0:W-:Y:S09]  /*3d90*/  @!P5 STG.E.U8 desc[UR36][R6.64+0x58], R3 ;  /* 0x000058030600d986 */ /* 0x0001f2000c101124 */
[----:B------:R-:W-:Y:S05]  /*3da0*/  @P0 BRA `(.L_x_130) ;  /* 0x00000000000c0947 */ /* 0x000fea0003800000 */
[----:B------:R-:W5:Y:S02]  /*3db0*/  LDG.E.U8 R82, desc[UR36][R8.64+0x59] ;  /* 0x0000592408527981 */ /* 0x000f64000c1e1100 */
[----:B-----5:R-:W-:-:S05]  /*3dc0*/  PRMT R0, R82, 0x8880, RZ ;  /* 0x0000888052007816 */ /* 0x020fca00000000ff */
[----:B------:R-:W-:-:S07]  /*3dd0*/  IMAD R13, R0, R73, RZ ;  /* 0x00000049000d7224 */ /* 0x000fce00078e02ff */
.L_x_130:
[----:B------:R-:W-:Y:S05]  /*3de0*/  BSYNC B1 ;  /* 0x0000000000017941 */ /* 0x000fea0003800000 */
.L_x_129:
[----:B------:R-:W-:Y:S01]  /*3df0*/  IMAD R13, R71, R72, R13 ;  /* 0x00000048470d7224 */ /* 0x000fe200078e020d */
[----:B------:R-:W-:Y:S06]  /*3e00*/  @P0 BRA `(.L_x_131) ;  /* 0x0000000800500947 */ /* 0x000fec0003800000 */
[----:B------:R0:W-:Y:S01]  /*3e10*/  STG.E.U8 desc[UR36][R6.64+0x59], R13 ;  /* 0x0000590d06007986 */ /* 0x0001e2000c101124 */
[----:B------:R-:W-:Y:S05]  /*3e20*/  BRA `(.L_x_131) ;  /* 0x0000000800487947 */ /* 0x000fea0003800000 */
.L_x_34:
[C---:B------:R-:W-:Y:S02]  /*3e30*/  ISETP.GE.AND P1, PT, R86.reuse, 0x1, PT ;  /* 0x000000015600780c */ /* 0x040fe40003f26270 */
[----:B------:R-:W-:Y:S02]  /*3e40*/  ISETP.GE.AND P0, PT, R86, 0x9, PT ;  /* 0x000000095600780c */ /* 0x000fe40003f06270 */
[C---:B------:R-:W-:Y:S02]  /*3e50*/  ISETP.LT.OR P4, PT, R0.reuse, 0x1, !P1 ;  /* 0x000000010000780c */ /* 0x040fe40004f81670 */
[C---:B------:R-:W-:Y:S02]  /*3e60*/  ISETP.LT.OR P3, PT, R0.reuse, 0x2, !P1 ;  /* 0x000000020000780c */ /* 0x040fe40004f61670 */
[C---:B------:R-:W-:Y:S02]  /*3e70*/  ISETP.LT.OR P2, PT, R0.reuse, 0x1, !P0 ;  /* 0x000000010000780c */ /* 0x040fe40004741670 */
[----:B------:R-:W-:-:S07]  /*3e80*/  ISETP.LT.OR P5, PT, R0, 0x2, !P0 ;  /* 0x000000020000780c */ /* 0x000fce00047a1670 */
[-C--:B------:R-:W-:Y:S02]  /*3e90*/  @!P4 IMAD R3, R24, R72.reuse, RZ ;  /* 0x000000481803c224 */ /* 0x080fe400078e02ff */
[-C--:B------:R-:W-:Y:S02]  /*3ea0*/  @!P3 IMAD R25, R25, R72.reuse, RZ ;  /* 0x000000481919b224 */ /* 0x080fe400078e02ff */
[-C--:B------:R-:W-:Y:S01]  /*3eb0*/  @!P2 IMAD R9, R26, R72.reuse, RZ ;  /* 0x000000481a09a224 */ /* 0x080fe200078e02ff */
[----:B------:R0:W-:Y:S01]  /*3ec0*/  @!P4 STG.E.U8 desc[UR36][R4.64], R3 ;  /* 0x000000030400c986 */ /* 0x0001e2000c101124 */
[C---:B------:R-:W-:Y:S01]  /*3ed0*/  ISETP.LT.OR P4, PT, R0.reuse, 0x9, !P1 ;  /* 0x000000090000780c */ /* 0x040fe20004f81670 */
[----:B------:R-:W-:Y:S02]  /*3ee0*/  @!P5 IMAD R27, R27, R72, RZ ;  /* 0x000000481b1bd224 */ /* 0x000fe400078e02ff */
[----:B------:R-:W-:Y:S01]  /*3ef0*/  @!P3 STG.E.U8 desc[UR36][R4.64+0x1], R25 ;  /* 0x000001190400b986 */ /* 0x000fe2000c101124 */
[----:B------:R-:W-:-:S03]  /*3f00*/  ISETP.LT.OR P3, PT, R0, 0xa, !P1 ;  /* 0x0000000a0000780c */ /* 0x000fc60004f61670 */
[----:B------:R1:W-:Y:S01]  /*3f10*/  @!P2 STG.E.U8 desc[UR36][R6.64], R9 ;  /* 0x000000090600a986 */ /* 0x0003e2000c101124 */
[----:B------:R-:W-:-:S03]  /*3f20*/  ISETP.LT.OR P2, PT, R0, 0x9, !P0 ;  /* 0x000000090000780c */ /* 0x000fc60004741670 */
[----:B------:R-:W-:Y:S01]  /*3f30*/  @!P5 STG.E.U8 desc[UR36][R6.64+0x1], R27 ;  /* 0x0000011b0600d986 */ /* 0x000fe2000c101124 */
[----:B------:R-:W-:Y:S01]  /*3f40*/  ISETP.LT.OR P5, PT, R0, 0xa, !P0 ;  /* 0x0000000a0000780c */ /* 0x000fe200047a1670 */
[----:B------:R-:W-:-:S04]  /*3f50*/  @!P4 IMAD R11, R28, R72, RZ ;  /* 0x000000481c0bc224 */ /* 0x000fc800078e02ff */
[-C--:B------:R-:W-:Y:S01]  /*3f60*/  @!P3 IMAD R29, R29, R72.reuse, RZ ;  /* 0x000000481d1db224 */ /* 0x080fe200078e02ff */
[----:B------:R-:W-:Y:S01]  /*3f70*/  @!P4 STG.E.U8 desc[UR36][R4.64+0x8], R11 ;  /* 0x0000080b0400c986 */ /* 0x000fe2000c101124 */
[----:B------:R-:W-:Y:S02]  /*3f80*/  ISETP.LT.OR P4, PT, R0, 0x11, !P1 ;  /* 0x000000110000780c */ /* 0x000fe40004f81670 */
[-C--:B0-----:R-:W-:Y:S01]  /*3f90*/  @!P2 IMAD R3, R30, R72.reuse, RZ ;  /* 0x000000481e03a224 */ /* 0x081fe200078e02ff */
[----:B------:R-:W-:Y:S01]  /*3fa0*/  @!P3 STG.E.U8 desc[UR36][R4.64+0x9], R29 ;  /* 0x0000091d0400b986 */ /* 0x000fe2000c101124 */
[C---:B------:R-:W-:Y:S02]  /*3fb0*/  ISETP.LT.OR P3, PT, R0.reuse, 0x12, !P1 ;  /* 0x000000120000780c */ /* 0x040fe40004f61670 */
[----:B------:R-:W-:Y:S01]  /*3fc0*/  @!P5 IMAD R31, R31, R72, RZ ;  /* 0x000000481f1fd224 */ /* 0x000fe200078e02ff */
[----:B------:R0:W-:Y:S01]  /*3fd0*/  @!P2 STG.E.U8 desc[UR36][R6.64+0x8], R3 ;  /* 0x000008030600a986 */ /* 0x0001e2000c101124 */
[----:B------:R-:W-:-:S03]  /*3fe0*/  ISETP.LT.OR P2, PT, R0, 0x11, !P0 ;  /* 0x000000110000780c */ /* 0x000fc60004741670 */
[----:B------:R-:W-:Y:S01]  /*3ff0*/  @!P5 STG.E.U8 desc[UR36][R6.64+0x9], R31 ;  /* 0x0000091f0600d986 */ /* 0x000fe2000c101124 */
[----:B------:R-:W-:Y:S01]  /*4000*/  ISETP.LT.OR P5, PT, R0, 0x12, !P0 ;  /* 0x000000120000780c */ /* 0x000fe200047a1670 */
[----:B-1----:R-:W-:-:S04]  /*4010*/  @!P4 IMAD R9, R32, R72, RZ ;  /* 0x000000482009c224 */ /* 0x002fc800078e02ff */
        /* <DEDUP_REMOVED lines=61> */
[----:B------:R1:W-:Y:S01]  /*43f0*/  @!P4 STG.E.U8 desc[UR36][R4.64+0x38], R11 ;  /* 0x0000380b0400c986 */ /* 0x0003e2000c101124 */
        /* <DEDUP_REMOVED lines=13> */
[-C--:B-1----:R-:W-:Y:S01]  /*44d0*/  @!P2 IMAD R11, R58, R72.reuse, RZ ;  /* 0x000000483a0ba224 */ /* 0x082fe200078e02ff */
[----:B------:R-:W-:Y:S01]  /*44e0*/  @!P3 STG.E.U8 desc[UR36][R4.64+0x41], R57 ;  /* 0x000041390400b986 */ /* 0x000fe2000c101124 */
[C---:B------:R-:W-:Y:S02]  /*44f0*/  ISETP.LT.OR P3, PT, R0.reuse, 0x4a, !P1 ;  /* 0x0000004a0000780c */ /* 0x040fe40004f61670 */
[----:B------:R-:W-:Y:S01]  /*4500*/  @!P5 IMAD R59, R59, R72, RZ ;  /* 0x000000483b3bd224 */ /* 0x000fe200078e02ff */
[----:B------:R1:W-:Y:S01]  /*4510*/  @!P2 STG.E.U8 desc[UR36][R6.64+0x40], R11 ;  /* 0x0000400b0600a986 */ /* 0x0003e2000c101124 */
[----:B------:R-:W-:-:S03]  /*4520*/  ISETP.LT.OR P2, PT, R0, 0x49, !P0 ;  /* 0x000000490000780c */ /* 0x000fc60004741670 */
[----:B------:R-:W-:Y:S01]  /*4530*/  @!P5 STG.E.U8 desc[UR36][R6.64+0x41], R59 ;  /* 0x0000413b0600d986 */ /* 0x000fe2000c101124 */
[----:B------:R-:W-:Y:S01]  /*4540*/  ISETP.LT.OR P5, PT, R0, 0x4a, !P0 ;  /* 0x0000004a0000780c */ /* 0x000fe200047a1670 */
[----:B0-----:R-:W-:-:S04]  /*4550*/  @!P4 IMAD R3, R60, R72, RZ ;  /* 0x000000483c03c224 */ /* 0x001fc800078e02ff */
[-C--:B------:R-:W-:Y:S01]  /*4560*/  @!P3 IMAD R61, R61, R72.reuse, RZ ;  /* 0x000000483d3db224 */ /* 0x080fe200078e02ff */
[----:B------:R0:W-:Y:S01]  /*4570*/  @!P4 STG.E.U8 desc[UR36][R4.64+0x48], R3 ;  /* 0x000048030400c986 */ /* 0x0001e2000c101124 */
[----:B------:R-:W-:Y:S02]  /*4580*/  ISETP.LT.OR P4, PT, R0, 0x52, !P1 ;  /* 0x000000520000780c */ /* 0x000fe40004f81670 */
[-C--:B--2---:R-:W-:Y:S01]  /*4590*/  @!P2 IMAD R9, R62, R72.reuse, RZ ;  /* 0x000000483e09a224 */ /* 0x084fe200078e02ff */
[----:B------:R-:W-:Y:S01]  /*45a0*/  @!P3 STG.E.U8 desc[UR36][R4.64+0x49], R61 ;  /* 0x0000493d0400b986 */ /* 0x000fe2000c101124 */
[C---:B------:R-:W-:Y:S02]  /*45b0*/  ISETP.LT.OR P3, PT, R0.reuse, 0x51, !P1 ;  /* 0x000000510000780c */ /* 0x040fe40004f61670 */
[----:B------:R-:W-:Y:S01]  /*45c0*/  @!P5 IMAD R63, R63, R72, RZ ;  /* 0x000000483f3fd224 */ /* 0x000fe200078e02ff */
[----:B------:R-:W-:Y:S01]  /*45d0*/  @!P2 STG.E.U8 desc[UR36][R6.64+0x48], R9 ;  /* 0x000048090600a986 */ /* 0x000fe2000c101124 */
[----:B------:R-:W-:-:S03]  /*45e0*/  ISETP.LT.OR P2, PT, R0, 0x51, !P0 ;  /* 0x000000510000780c */ /* 0x000fc60004741670 */
[----:B------:R-:W-:Y:S01]  /*45f0*/  @!P5 STG.E.U8 desc[UR36][R6.64+0x49], R63 ;  /* 0x0000493f0600d986 */ /* 0x000fe2000c101124 */
[----:B------:R-:W-:Y:S01]  /*4600*/  ISETP.LT.OR P5, PT, R0, 0x59, !P0 ;  /* 0x000000590000780c */ /* 0x000fe200047a1670 */
[----:B------:R-:W-:-:S04]  /*4610*/  @!P4 IMAD R65, R65, R72, RZ ;  /* 0x000000484141c224 */ /* 0x000fc800078e02ff */
[-C--:B-1----:R-:W-:Y:S01]  /*4620*/  @!P3 IMAD R11, R64, R72.reuse, RZ ;  /* 0x00000048400bb224 */ /* 0x082fe200078e02ff */
[----:B------:R-:W-:Y:S01]  /*4630*/  @!P4 STG.E.U8 desc[UR36][R4.64+0x51], R65 ;  /* 0x000051410400c986 */ /* 0x000fe2000c101124 */
[C---:B------:R-:W-:Y:S02]  /*4640*/  ISETP.LT.OR P4, PT, R0.reuse, 0x52, !P0 ;  /* 0x000000520000780c */ /* 0x040fe40004781670 */
[C---:B------:R-:W-:Y:S01]  /*4650*/  ISETP.LT.OR P0, PT, R0.reuse, 0x5a, !P0 ;  /* 0x0000005a0000780c */ /* 0x040fe20004701670 */
[----:B------:R1:W-:Y:S01]  /*4660*/  @!P3 STG.E.U8 desc[UR36][R4.64+0x50], R11 ;  /* 0x0000500b0400b986 */ /* 0x0003e2000c101124 */
[----:B------:R-:W-:Y:S01]  /*4670*/  ISETP.LT.OR P3, PT, R0, 0x59, !P1 ;  /* 0x000000590000780c */ /* 0x000fe20004f61670 */
[----:B0-----:R-:W-:Y:S01]  /*4680*/  @!P2 IMAD R3, R66, R72, RZ ;  /* 0x000000484203a224 */ /* 0x001fe200078e02ff */
[----:B------:R-:W-:-:S04]  /*4690*/  ISETP.LT.OR P1, PT, R0, 0x5a, !P1 ;  /* 0x0000005a0000780c */ /* 0x000fc80004f21670 */
[----:B------:R0:W-:Y:S03]  /*46a0*/  @!P2 STG.E.U8 desc[UR36][R6.64+0x50], R3 ;  /* 0x000050030600a986 */ /* 0x0001e6000c101124 */
[-C--:B------:R-:W-:Y:S02]  /*46b0*/  @!P4 IMAD R67, R67, R72.reuse, RZ ;  /* 0x000000484343c224 */ /* 0x080fe400078e02ff */
[-C--:B-1----:R-:W-:Y:S02]  /*46c0*/  @!P5 IMAD R11, R70, R72.reuse, RZ ;  /* 0x00000048460bd224 */ /* 0x082fe400078e02ff */
[-C--:B------:R-:W-:Y:S01]  /*46d0*/  @!P3 IMAD R9, R68, R72.reuse, RZ ;  /* 0x000000484409b224 */ /* 0x080fe200078e02ff */
[----:B------:R0:W-:Y:S01]  /*46e0*/  @!P4 STG.E.U8 desc[UR36][R6.64+0x51], R67 ;  /* 0x000051430600c986 */ /* 0x0001e2000c101124 */
[-C--:B------:R-:W-:Y:S02]  /*46f0*/  @!P1 IMAD R69, R69, R72.reuse, RZ ;  /* 0x0000004845459224 */ /* 0x080fe400078e02ff */
[----:B------:R-:W-:Y:S01]  /*4700*/  @!P0 IMAD R71, R71, R72, RZ ;  /* 0x0000004847478224 */ /* 0x000fe200078e02ff */
[----:B------:R0:W-:Y:S04]  /*4710*/  @!P3 STG.E.U8 desc[UR36][R4.64+0x58], R9 ;  /* 0x000058090400b986 */ /* 0x0001e8000c101124 */
[----:B------:R0:W-:Y:S04]  /*4720*/  @!P1 STG.E.U8 desc[UR36][R4.64+0x59], R69 ;  /* 0x0000594504009986 */ /* 0x0001e8000c101124 */
[----:B------:R0:W-:Y:S04]  /*4730*/  @!P5 STG.E.U8 desc[UR36][R6.64+0x58], R11 ;  /* 0x0000580b0600d986 */ /* 0x0001e8000c101124 */
[----:B------:R0:W-:Y:S02]  /*4740*/  @!P0 STG.E.U8 desc[UR36][R6.64+0x59], R71 ;  /* 0x0000594706008986 */ /* 0x0001e4000c101124 */
.L_x_131:
[----:B------:R-:W-:Y:S05]  /*4750*/  BSYNC B0 ;  /* 0x0000000000007941 */ /* 0x000fea0003800000 */
.L_x_33:
[----:B0-----:R-:W2:Y:S01]  /*4760*/  LDL.64 R2, [R1] ;  /* 0x0000000001027983 */ /* 0x001ea20000100a00 */
[----:B------:R-:W-:Y:S01]  /*4770*/  ULDC.64 UR4, c[0x0][0x650] ;  /* 0x0001940000047ab9 */ /* 0x000fe20000000a00 */
[----:B------:R0:W-:Y:S01]  /*4780*/  SYNCS.ARRIVE.TRANS64.A1T0 RZ, [R80+UR47], RZ ;  /* 0x000000ff50ff79a7 */ /* 0x0001e2000810002f */
[----:B------:R-:W-:Y:S01]  /*4790*/  PRMT R0, RZ, 0x7610, R0 ;  /* 0x00007610ff007816 */ /* 0x000fe20000000000 */
[----:B------:R-:W-:Y:S02]  /*47a0*/  IMAD.MOV.U32 R19, RZ, RZ, -0x1 ;  /* 0xffffffffff137424 */ /* 0x000fe400078e00ff */
[----:B------:R-:W-:Y:S01]  /*47b0*/  IMAD.MOV.U32 R22, RZ, RZ, -0x1 ;  /* 0xffffffffff167424 */ /* 0x000fe200078e00ff */
[----:B--2---:R-:W-:-:S04]  /*47c0*/  LEA R18, P0, R2, R18, 0x1 ;  /* 0x0000001202127211 */ /* 0x004fc800078008ff */
[----:B------:R-:W-:Y:S01]  /*47d0*/  LEA.HI.X R17, R2, R17, R23, 0x1, P0 ;  /* 0x0000001102117211 */ /* 0x000fe200000f0c17 */
[----:B------:R-:W-:Y:S01]  /*47e0*/  IMAD.MOV.U32 R2, RZ, RZ, -0x1 ;  /* 0xffffffffff027424 */ /* 0x000fe200078e00ff */
[----:B------:R-:W-:-:S04]  /*47f0*/  ISETP.GE.U32.AND P0, PT, R18, UR4, PT ;  /* 0x0000000412007c0c */ /* 0x000fc8000bf06070 */
[----:B------:R-:W-:-:S13]  /*4800*/  ISETP.GE.U32.AND.EX P0, PT, R17, UR5, PT, P0 ;  /* 0x0000000511007c0c */ /* 0x000fda000bf06100 */
[----:B0-----:R-:W-:Y:S05]  /*4810*/  @P0 BRA `(.L_x_132) ;  /* 0x0000000400700947 */ /* 0x001fea0003800000 */
[----:B------:R-:W0:Y:S01]  /*4820*/  S2R R10, SR_CTAID.X ;  /* 0x00000000000a7919 */ /* 0x000e220000002500 */
[----:B------:R-:W2:Y:S01]  /*4830*/  LDC.64 R8, c[0x0][0x628] ;  /* 0x00018a00ff087b82 */ /* 0x000ea20000000a00 */
[----:B------:R-:W-:Y:S01]  /*4840*/  ULDC UR4, c[0x0][0x150] ;  /* 0x0000540000047ab9 */ /* 0x000fe20000000800 */
[----:B----4-:R-:W-:Y:S01]  /*4850*/  IMAD.MOV.U32 R6, RZ, RZ, R18 ;  /* 0x000000ffff067224 */ /* 0x010fe200078e0012 */
[----:B------:R-:W4:Y:S01]  /*4860*/  S2R R20, SR_CTAID.Y ;  /* 0x0000000000147919 */ /* 0x000f220000002600 */
[----:B------:R-:W-:-:S04]  /*4870*/  IMAD.MOV.U32 R7, RZ, RZ, R17 ;  /* 0x000000ffff077224 */ /* 0x000fc800078e0011 */
[----:B-1----:R-:W1:Y:S08]  /*4880*/  LDC R15, c[0x0][0x144] ;  /* 0x00005100ff0f7b82 */ /* 0x002e700000000800 */
[----:B------:R-:W1:Y:S08]  /*4890*/  LDC R0, c[0x0][0x630] ;  /* 0x00018c00ff007b82 */ /* 0x000e700000000800 */
[----:B------:R-:W1:Y:S01]  /*48a0*/  LDC.64 R12, c[0x0][0x620] ;  /* 0x00018800ff0c7b82 */ /* 0x000e620000000a00 */
[----:B--2---:R-:W-:-:S04]  /*48b0*/  ISETP.NE.U32.AND P0, PT, R8, RZ, PT ;  /* 0x000000ff0800720c */ /* 0x004fc80003f05070 */
[----:B------:R-:W-:Y:S02]  /*48c0*/  ISETP.NE.AND.EX P0, PT, R9, RZ, PT, P0 ;  /* 0x000000ff0900720c */ /* 0x000fe40003f05300 */
[----:B0-----:R-:W-:-:S05]  /*48d0*/  I2FP.F32.U32 R2, R10 ;  /* 0x0000000a00027245 */ /* 0x001fca0000201000 */
[----:B------:R-:W-:-:S04]  /*48e0*/  FMUL R2, R2, UR4 ;  /* 0x0000000402027c20 */ /* 0x000fc80008400000 */
[----:B------:R0:W2:Y:S02]  /*48f0*/  F2I.U32.TRUNC.NTZ R14, R2 ;  /* 0x00000002000e7305 */ /* 0x0000a4000020f000 */
[----:B----4-:R-:W-:Y:S05]  /*4900*/  @!P0 BRA `(.L_x_133) ;  /* 0x0000000000288947 */ /* 0x010fea0003800000 */
[----:B------:R-:W4:Y:S02]  /*4910*/  LDC R3, c[0x0][0x634] ;  /* 0x00018d00ff037b82 */ /* 0x000f240000000800 */
[----:B----4-:R-:W-:-:S05]  /*4920*/  IADD3 R7, P0, R18, R3, RZ ;  /* 0x0000000312077210 */ /* 0x010fca0007f1e0ff */
[----:B---3--:R-:W-:-:S04]  /*4930*/  IMAD.X R11, RZ, RZ, R17, P0 ;  /* 0x000000ffff0b7224 */ /* 0x008fc800000e0611 */
[----:B0-----:R-:W-:-:S04]  /*4940*/  IMAD.WIDE.U32 R2, R11, R8, RZ ;  /* 0x000000080b027225 */ /* 0x001fc800078e00ff */
[----:B------:R-:W-:-:S04]  /*4950*/  IMAD.WIDE.U32 R4, P0, R7, R9, R2 ;  /* 0x0000000907047225 */ /* 0x000fc80007800002 */
[----:B------:R-:W-:-:S04]  /*4960*/  IMAD.WIDE.U32 R2, R7, R8, RZ ;  /* 0x0000000807027225 */ /* 0x000fc800078e00ff */
[----:B------:R-:W-:Y:S01]  /*4970*/  IMAD.X R7, RZ, RZ, RZ, P0 ;  /* 0x000000ffff077224 */ /* 0x000fe200000e06ff */
[----:B------:R-:W-:Y:S01]  /*4980*/  IADD3 RZ, P0, R3, R4, RZ ;  /* 0x0000000403ff7210 */ /* 0x000fe20007f1e0ff */
[----:B------:R-:W-:-:S04]  /*4990*/  IMAD.MOV.U32 R6, RZ, RZ, R5 ;  /* 0x000000ffff067224 */ /* 0x000fc800078e0005 */
[----:B------:R-:W-:-:S08]  /*49a0*/  IMAD.WIDE.U32.X R6, R11, R9, R6, P0 ;  /* 0x000000090b067225 */ /* 0x000fd000000e0406 */
.L_x_133:
[----:B------:R-:W4:Y:S01]  /*49b0*/  LDC.64 R26, c[0x0][0x640] ;  /* 0x00019000ff1a7b82 */ /* 0x000f220000000a00 */
[-C--:B-1-3--:R-:W-:Y:S01]  /*49c0*/  SHF.R.U64 R11, R6, R0.reuse, R7 ;  /* 0x00000000060b7219 */ /* 0x08afe20000001207 */
[----:B------:R-:W-:Y:S01]  /*49d0*/  IMAD.MOV.U32 R19, RZ, RZ, R17 ;  /* 0x000000ffff137224 */ /* 0x000fe200078e0011 */
[----:B------:R-:W-:Y:S01]  /*49e0*/  SHF.R.U32.HI R0, RZ, R0, R7 ;  /* 0x00000000ff007219 */ /* 0x000fe20000011607 */
[----:B--2---:R-:W-:Y:S01]  /*49f0*/  IMAD.MOV R14, RZ, RZ, -R14 ;  /* 0x000000ffff0e7224 */ /* 0x004fe200078e0a0e */
[----:B------:R-:W-:Y:S01]  /*4a00*/  IADD3 R5, P0, RZ, -R11, RZ ;  /* 0x8000000bff057210 */ /* 0x000fe20007f1e0ff */
[----:B------:R-:W-:Y:S01]  /*4a10*/  ULDC UR4, c[0x0][0x154] ;  /* 0x0000550000047ab9 */ /* 0x000fe20000000800 */
[----:B------:R-:W-:Y:S01]  /*4a20*/  IMAD.MOV.U32 R7, RZ, RZ, 0x1 ;  /* 0x00000001ff077424 */ /* 0x000fe200078e00ff */
[----:B------:R-:W1:Y:S01]  /*4a30*/  LDC R4, c[0x0][0x618] ;  /* 0x00018600ff047b82 */ /* 0x000e620000000800 */
[----:B------:R-:W-:Y:S02]  /*4a40*/  IMAD R22, R15, R14, R10 ;  /* 0x0000000e0f167224 */ /* 0x000fe400078e020a */
[----:B------:R-:W-:-:S04]  /*4a50*/  IMAD.X R3, RZ, RZ, ~R0, P0 ;  /* 0x000000ffff037224 */ /* 0x000fc800000e0e00 */
[-C--:B------:R-:W-:Y:S01]  /*4a60*/  IMAD R0, R3, R12.reuse, RZ ;  /* 0x0000000c03007224 */ /* 0x080fe200078e02ff */
[----:B------:R-:W2:Y:S01]  /*4a70*/  LDC R6, c[0x0][0x608] ;  /* 0x00018200ff067b82 */ /* 0x000ea20000000800 */
[----:B0-----:R-:W-:-:S04]  /*4a80*/  IMAD.WIDE.U32 R2, R5, R12, R18 ;  /* 0x0000000c05027225 */ /* 0x001fc800078e0012 */
[----:B------:R-:W-:Y:S01]  /*4a90*/  IMAD R5, R5, R13, R0 ;  /* 0x0000000d05057224 */ /* 0x000fe200078e0200 */
[----:B------:R-:W-:Y:S02]  /*4aa0*/  I2FP.F32.U32 R0, R20 ;  /* 0x0000001400007245 */ /* 0x000fe40000201000 */
[----:B------:R-:W0:Y:S01]  /*4ab0*/  LDC R24, c[0x0][0x658] ;  /* 0x00019600ff187b82 */ /* 0x000e220000000800 */
[----:B------:R-:W-:Y:S01]  /*4ac0*/  IMAD.IADD R3, R3, 0x1, R5 ;  /* 0x0000000103037824 */ /* 0x000fe200078e0205 */
[----:B----4-:R-:W-:Y:S01]  /*4ad0*/  ISETP.NE.U32.AND P0, PT, R26, RZ, PT ;  /* 0x000000ff1a00720c */ /* 0x010fe20003f05070 */
[----:B------:R-:W-:Y:S01]  /*4ae0*/  FMUL R0, R0, UR4 ;  /* 0x0000000400007c20 */ /* 0x000fe20008400000 */
[----:B------:R-:W-:Y:S02]  /*4af0*/  IMAD.MOV.U32 R5, RZ, RZ, -0x1 ;  /* 0xffffffffff057424 */ /* 0x000fe400078e00ff */
[----:B------:R-:W-:Y:S01]  /*4b00*/  ISETP.NE.AND.EX P0, PT, R27, RZ, PT, P0 ;  /* 0x000000ff1b00720c */ /* 0x000fe20003f05300 */
[----:B------:R3:W4:Y:S01]  /*4b10*/  F2I.U32.TRUNC.NTZ R12, R0 ;  /* 0x00000000000c7305 */ /* 0x000722000020f000 */
[----:B------:R-:W3:Y:S01]  /*4b20*/  LDC R15, c[0x0][0x148] ;  /* 0x00005200ff0f7b82 */ /* 0x000ee20000000800 */
[----:B-1----:R-:W-:-:S02]  /*4b30*/  SHF.R.U64 R10, R2, R4, R3 ;  /* 0x00000004020a7219 */ /* 0x002fc40000001203 */
[----:B------:R-:W-:-:S05]  /*4b40*/  SHF.R.U32.HI R3, RZ, R4, R3 ;  /* 0x00000004ff037219 */ /* 0x000fca0000011603 */
[----:B------:R-:W1:Y:S01]  /*4b50*/  LDC R14, c[0x0][0x600] ;  /* 0x00018000ff0e7b82 */ /* 0x000e620000000800 */
[-CC-:B--2---:R-:W-:Y:S02]  /*4b60*/  SHF.R.U64 R8, R10, R6.reuse, R3.reuse ;  /* 0x000000060a087219 */ /* 0x184fe40000001203 */
[----:B------:R-:W-:-:S05]  /*4b70*/  SHF.R.U32.HI R3, RZ, R6, R3 ;  /* 0x00000006ff037219 */ /* 0x000fca0000011603 */
[----:B------:R-:W2:Y:S01]  /*4b80*/  LDC R21, c[0x0][0x648] ;  /* 0x00019200ff157b82 */ /* 0x000ea20000000800 */
[-CC-:B0-----:R-:W-:Y:S02]  /*4b90*/  SHF.R.U64 R13, R8, R24.reuse, R3.reuse ;  /* 0x00000018080d7219 */ /* 0x181fe40000001203 */
[-C--:B------:R-:W-:Y:S02]  /*4ba0*/  SHF.L.U32 R5, R5, R24.reuse, RZ ;  /* 0x0000001805057219 */ /* 0x080fe400000006ff */
[-C--:B------:R-:W-:Y:S01]  /*4bb0*/  SHF.R.U32.HI R3, RZ, R24.reuse, R3 ;  /* 0x00000018ff037219 */ /* 0x080fe20000011603 */
[----:B------:R-:W-:Y:S01]  /*4bc0*/  IMAD.MOV.U32 R2, RZ, RZ, R13 ;  /* 0x000000ffff027224 */ /* 0x000fe200078e000d */
[----:B------:R-:W-:Y:S01]  /*4bd0*/  SHF.L.U32 R24, R7, R24, RZ ;  /* 0x0000001807187219 */ /* 0x000fe200000006ff */
[----:B------:R-:W0:Y:S01]  /*4be0*/  LDC R25, c[0x0][0x638] ;  /* 0x00018e00ff197b82 */ /* 0x000e220000000800 */
[----:B------:R-:W-:-:S07]  /*4bf0*/  LOP3.LUT R19, RZ, R5, RZ, 0x33, !PT ;  /* 0x00000005ff137212 */ /* 0x000fce00078e33ff */
[----:B------:R-:W0:Y:S01]  /*4c00*/  LDC R28, c[0x0][0x610] ;  /* 0x00018400ff1c7b82 */ /* 0x000e220000000800 */
[----:B----4-:R-:W-:Y:S05]  /*4c10*/  @!P0 BRA `(.L_x_134) ;  /* 0x0000000000288947 */ /* 0x010fea0003800000 */
[----:B---3--:R-:W3:Y:S02]  /*4c20*/  LDC R0, c[0x0][0x64c] ;  /* 0x00019300ff007b82 */ /* 0x008ee40000000800 */
[----:B---3--:R-:W-:-:S05]  /*4c30*/  IADD3 R7, P0, R13, R0, RZ ;  /* 0x000000000d077210 */ /* 0x008fca0007f1e0ff */
        /* <DEDUP_REMOVED lines=8> */
.L_x_134:
[----:B------:R-:W4:Y:S01]  /*4cc0*/  LDC R4, c[0x0][0x65c] ;  /* 0x00019700ff047b82 */ /* 0x000f220000000800 */
[----:B--23--:R-:W-:Y:S01]  /*4cd0*/  SHF.R.U64 R0, R2, R21, R3 ;  /* 0x0000001502007219 */ /* 0x00cfe20000001203 */
[----:B-1----:R-:W-:Y:S01]  /*4ce0*/  VIADD R3, R14, 0xffffffff ;  /* 0xffffffff0e037836 */ /* 0x002fe20000000000 */
[----:B------:R-:W-:Y:S01]  /*4cf0*/  LOP3.LUT R19, R8, R19, RZ, 0xc0, !PT ;  /* 0x0000001308137212 */ /* 0x000fe200078ec0ff */
[----:B------:R-:W-:Y:S02]  /*4d00*/  IMAD.MOV R12, RZ, RZ, -R12 ;  /* 0x000000ffff0c7224 */ /* 0x000fe400078e0a0c */
[----:B------:R-:W-:Y:S01]  /*4d10*/  IMAD.MOV R2, RZ, RZ, -R0 ;  /* 0x000000ffff027224 */ /* 0x000fe200078e0a00 */
[----:B------:R-:W-:Y:S01]  /*4d20*/  LOP3.LUT R3, R10, R3, RZ, 0xc0, !PT ;  /* 0x000000030a037212 */ /* 0x000fe200078ec0ff */
[----:B------:R-:W-:Y:S02]  /*4d30*/  IMAD R19, R24, R0, R19 ;  /* 0x0000000018137224 */ /* 0x000fe400078e0213 */
[----:B0-----:R-:W-:-:S04]  /*4d40*/  IMAD R0, R2, R25, R13 ;  /* 0x0000001902007224 */ /* 0x001fc800078e020d */
[----:B------:R-:W-:Y:S01]  /*4d50*/  IMAD R2, R0, R14, R3 ;  /* 0x0000000e00027224 */ /* 0x000fe200078e0203 */
[----:B----4-:R-:W-:Y:S01]  /*4d60*/  ISETP.NE.AND P0, PT, R4, 0x1, PT ;  /* 0x000000010400780c */ /* 0x010fe20003f05270 */
[----:B------:R-:W-:-:S05]  /*4d70*/  IMAD.MOV.U32 R4, RZ, RZ, 0x1 ;  /* 0x00000001ff047424 */ /* 0x000fca00078e00ff */
[----:B------:R-:W-:-:S07]  /*4d80*/  PRMT R0, R4, 0x7610, R0 ;  /* 0x0000761004007816 */ /* 0x000fce0000000000 */
[----:B------:R-:W-:-:S04]  /*4d90*/  @P0 IMAD R22, R15, R12, R20 ;  /* 0x0000000c0f160224 */ /* 0x000fc800078e0214 */
[----:B------:R-:W-:-:S05]  /*4da0*/  IMAD R19, R19, R28, R22 ;  /* 0x0000001c13137224 */ /* 0x000fca00078e0216 */
[----:B------:R-:W-:Y:S02]  /*4db0*/  SEL R22, R2, R19, !P0 ;  /* 0x0000001302167207 */ /* 0x000fe40004000000 */
[----:B------:R-:W-:Y:S01]  /*4dc0*/  SEL R19, R19, R2, !P0 ;  /* 0x0000000213137207 */ /* 0x000fe20004000000 */
[----:B------:R-:W-:-:S07]  /*4dd0*/  IMAD.MOV.U32 R2, RZ, RZ, R11 ;  /* 0x000000ffff027224 */ /* 0x000fce00078e000b */
.L_x_132:
[----:B------:R-:W-:Y:S02]  /*4de0*/  LOP3.LUT P0, RZ, R0, 0xff, RZ, 0xc0, !PT ;  /* 0x000000ff00ff7812 */ /* 0x000fe4000780c0ff */
[----:B------:R-:W-:-:S11]  /*4df0*/  LOP3.LUT R83, R83, 0x1, RZ, 0x3c, !PT ;  /* 0x0000000153537812 */ /* 0x000fd600078e3cff */
[----:B------:R-:W-:Y:S05]  /*4e00*/  @P0 BRA `(.L_x_135) ;  /* 0xffffffc800400947 */ /* 0x000fea000383ffff */
[----:B------:R-:W-:Y:S05]  /*4e10*/  EXIT ;  /* 0x000000000000794d */ /* 0x000fea0003800000 */
.L_x_14:
[----:B------:R-:W-:-:S08]  /*4e20*/  ISETP.NE.AND P0, PT, R0, RZ, PT ;  /* 0x000000ff0000720c */ /* 0x000fd00003f05270 */
[----:B0-----:R-:W0:-:S00]  /*4e30*/  USETMAXREG.DEALLOC.CTAPOOL 0x28 ;  /* 0x00000028000079c8 */ /* 0x001e0000080e0500 */
[----:B------:R-:W-:Y:S05]  /*4e40*/  @P0 EXIT ;  /* 0x000000000000094d */ /* 0x000fea0003800000 */
[----:B0-----:R-:W-:Y:S01]  /*4e50*/  LOP3.LUT P0, RZ, R8, 0xff, RZ, 0xc0, !PT ;  /* 0x000000ff08ff7812 */ /* 0x001fe2000780c0ff */
[----:B------:R-:W-:Y:S02]  /*4e60*/  IMAD.MOV.U32 R0, RZ, RZ, 0x1 ;  /* 0x00000001ff007424 */ /* 0x000fe400078e00ff */
[----:B------:R-:W-:-:S10]  /*4e70*/  IMAD.MOV.U32 R7, RZ, RZ, RZ ;  /* 0x000000ffff077224 */ /* 0x000fd400078e00ff */
[----:B------:R-:W-:Y:S05]  /*4e80*/  @!P0 BRA `(.L_x_136) ;  /* 0x0000000c001c8947 */ /* 0x000fea0003800000 */
[----:B------:R-:W-:Y:S01]  /*4e90*/  LOP3.LUT P0, RZ, R4, 0x1f, RZ, 0xc0, !PT ;  /* 0x0000001f04ff7812 */ /* 0x000fe2000780c0ff */
[----:B------:R-:W-:Y:S01]  /*4ea0*/  ULDC UR5, c[0x0][0x658] ;  /* 0x0001960000057ab9 */ /* 0x000fe20000000800 */
[----:B------:R-:W-:Y:S01]  /*4eb0*/  UMOV UR6, 0xffffffff ;  /* 0xffffffff00067882 */ /* 0x000fe20000000000 */
[----:B------:R-:W-:Y:S01]  /*4ec0*/  BSSY B0, `(.L_x_136) ;  /* 0x00000c3000007945 */ /* 0x000fe20003800000 */
[----:B------:R-:W-:Y:S01]  /*4ed0*/  USHF.L.U32 UR6, UR6, UR5, URZ ;  /* 0x0000000506067299 */ /* 0x000fe2000800063f */
[C---:B------:R-:W-:Y:S01]  /*4ee0*/  ISETP.NE.AND P2, PT, R3.reuse, RZ, PT ;  /* 0x000000ff0300720c */ /* 0x040fe20003f45270 */
[----:B------:R-:W-:Y:S01]  /*4ef0*/  IMAD.MOV.U32 R8, RZ, RZ, 0x1 ;  /* 0x00000001ff087424 */ /* 0x000fe200078e00ff */
[----:B------:R-:W-:Y:S01]  /*4f00*/  ISETP.NE.OR P0, PT, R3, RZ, !P0 ;  /* 0x000000ff0300720c */ /* 0x000fe20004705670 */
[----:B------:R-:W-:Y:S01]  /*4f10*/  IMAD.MOV.U32 R0, RZ, RZ, 0x1 ;  /* 0x00000001ff007424 */ /* 0x000fe200078e00ff */
[----:B------:R-:W-:Y:S01]  /*4f20*/  LOP3.LUT R6, R16, 0x2, RZ, 0xfc, !PT ;  /* 0x0000000210067812 */ /* 0x000fe200078efcff */
[----:B------:R-:W-:Y:S01]  /*4f30*/  IMAD.MOV.U32 R7, RZ, RZ, RZ ;  /* 0x000000ffff077224 */ /* 0x000fe200078e00ff */
[----:B------:R-:W-:Y:S01]  /*4f40*/  ULDC UR4, c[0x0][0x600] ;  /* 0x0001800000047ab9 */ /* 0x000fe20000000800 */
[----:B------:R-:W-:Y:S01]  /*4f50*/  UMOV UR7, 0x1 ;  /* 0x0000000100077882 */ /* 0x000fe20000000000 */
[----:B------:R-:W-:-:S02]  /*4f60*/  UIADD3 UR19, UR40, 0x1, URZ ;  /* 0x0000000128137890 */ /* 0x000fc4000fffe03f */
[----:B------:R-:W-:Y:S02]  /*4f70*/  UIADD3 UR15, UR4, -0x1, URZ ;  /* 0xffffffff040f7890 */ /* 0x000fe4000fffe03f */
[----:B------:R-:W-:Y:S02]  /*4f80*/  USHF.L.U32 UR17, UR7, UR5, URZ ;  /* 0x0000000507117299 */ /* 0x000fe4000800063f */
[----:B------:R-:W-:Y:S01]  /*4f90*/  ULOP3.LUT UR16, URZ, UR6, URZ, 0x33, !UPT ;  /* 0x000000063f107292 */ /* 0x000fe2000f8e333f */
[----:B------:R-:W-:-:S11]  /*4fa0*/  ULDC.64 UR20, c[0x0][0x198] ;  /* 0x0000660000147ab9 */ /* 0x000fd60000000a00 */
.L_x_148:
[----:B------:R-:W-:-:S03]  /*4fb0*/  UMOV UR4, 0xffffffff ;  /* 0xffffffff00047882 */ /* 0x000fc60000000000 */
[----:B------:R-:W-:Y:S05]  /*4fc0*/  BRA.DIV UR4, `(.L_x_137) ;  /* 0x0000001a04687947 */ /* 0x000fea000b800000 */
[----:B------:R-:W-:-:S13]  /*4fd0*/  ELECT P6, URZ, PT ;  /* 0x00000000003f782f */ /* 0x000fda00038c0000 */
.L_x_179:
[----:B------:R-:W0:Y:S01]  /*4fe0*/  LDC R3, c[0x0][0x28c] ;  /* 0x0000a300ff037b82 */ /* 0x000e220000000800 */
[----:B------:R-:W-:Y:S01]  /*4ff0*/  BSSY B1, `(.L_x_138) ;  /* 0x0000037000017945 */ /* 0x000fe20003800000 */
[----:B0-----:R-:W-:-:S13]  /*5000*/  ISETP.LT.OR P6, PT, R3, 0x1, !P6 ;  /* 0x000000010300780c */ /* 0x001fda00077c1670 */
[----:B------:R-:W-:Y:S05]  /*5010*/  @P6 BRA `(.L_x_139) ;  /* 0x0000000000d06947 */ /* 0x000fea0003800000 */
[----:B------:R-:W-:Y:S02]  /*5020*/  IMAD R22, R22, 0x60, RZ ;  /* 0x0000006016167824 */ /* 0x000fe400078e02ff */
[----:B------:R-:W-:Y:S02]  /*5030*/  IMAD.SHL.U32 R19, R19, 0x40, RZ ;  /* 0x0000004013137824 */ /* 0x000fe400078e00ff */
[----:B------:R-:W-:Y:S02]  /*5040*/  IMAD.MOV.U32 R12, RZ, RZ, RZ ;  /* 0x000000ffff0c7224 */ /* 0x000fe400078e00ff */
[----:B------:R-:W-:Y:S02]  /*5050*/  IMAD.U32 R13, RZ, RZ, UR19 ;  /* 0x00000013ff0d7e24 */ /* 0x000fe4000f8e00ff */
[----:B------:R-:W-:Y:S02]  /*5060*/  IMAD.MOV.U32 R3, RZ, RZ, R0 ;  /* 0x000000ffff037224 */ /* 0x000fe400078e0000 */
[----:B------:R-:W-:-:S07]  /*5070*/  IMAD.MOV.U32 R4, RZ, RZ, R7 ;  /* 0x000000ffff047224 */ /* 0x000fce00078e0007 */
.L_x_143:
[----:B------:R-:W0:Y:S01]  /*5080*/  S2R R10, SR_CgaCtaId ;  /* 0x00000000000a7919 */ /* 0x000e220000008800 */
[----:B------:R-:W-:Y:S01]  /*5090*/  MOV R5, 0x400 ;  /* 0x0000040000057802 */ /* 0x000fe20000000f00 */
[----:B------:R-:W1:Y:S03]  /*50a0*/  @!P2 LDC R9, c[0x0][0x500] ;  /* 0x00014000ff09ab82 */ /* 0x000e660000000800 */
[----:B0-----:R-:W-:Y:S02]  /*50b0*/  LEA R11, R10, R5, 0x18 ;  /* 0x000000050a0b7211 */ /* 0x001fe400078ec0ff */
[----:B------:R-:W-:-:S03]  /*50c0*/  SHF.L.U32 R5, R3, 0x1f, RZ ;  /* 0x0000001f03057819 */ /* 0x000fc600000006ff */
[----:B------:R-:W-:-:S04]  /*50d0*/  IMAD R10, R4, 0x8, R11 ;  /* 0x00000008040a7824 */ /* 0x000fc800078e020b */
[----:B------:R-:W0:Y:S02]  /*50e0*/  SYNCS.PHASECHK.TRANS64.TRYWAIT P1, [R10+URZ+0xb0], R5 ;  /* 0x0000b0050a0075a7 */ /* 0x000e24000802017f */
[----:B01----:R-:W-:Y:S05]  /*50f0*/  @!P1 BRA `(.L_x_140) ;  /* 0x00000018003c9947 */ /* 0x003fea0003800000 */
.L_x_180:
[----:B0-----:R-:W-:Y:S01]  /*5100*/  PRMT R5, R6, 0x9910, RZ ;  /* 0x0000991006057816 */ /* 0x001fe200000000ff */
[----:B------:R0:W-:Y:S03]  /*5110*/  @!P2 SYNCS.ARRIVE.TRANS64 RZ, [R10+URZ], R9 ;  /* 0x000000090affa9a7 */ /* 0x0001e6000800003f */
[----:B------:R-:W-:-:S13]  /*5120*/  ISETP.NE.AND P1, PT, R5, 0x2, PT ;  /* 0x000000020500780c */ /* 0x000fda0003f25270 */
[----:B0-----:R-:W-:Y:S05]  /*5130*/  @P1 BRA `(.L_x_141) ;  /* 0x0000000000041947 */ /* 0x001fea0003800000 */
[----:B------:R-:W-:Y:S01]  /*5140*/  BPT.TRAP 0x1 ;  /* 0x000000040000795c */ /* 0x000fe20000300000 */
.L_x_141:
[----:B------:R-:W-:Y:S05]  /*5150*/  @P0 BRA `(.L_x_142) ;  /* 0x0000000000040947 */ /* 0x000fea0003800000 */
[----:B------:R-:W-:Y:S01]  /*5160*/  BPT.TRAP 0x1 ;  /* 0x000000040000795c */ /* 0x000fe20000300000 */
.L_x_142:
[--C-:B------:R-:W-:Y:S01]  /*5170*/  IMAD R5, R4, 0x1000, R11.reuse ;  /* 0x0000100004057824 */ /* 0x100fe200078e020b */
[----:B------:R-:W-:Y:S01]  /*5180*/  R2UR UR9, R10 ;  /* 0x000000000a0972ca */ /* 0x000fe200000e0000 */
[C---:B------:R-:W-:Y:S01]  /*5190*/  IMAD R11, R4.reuse, 0x1800, R11 ;  /* 0x00001800040b7824 */ /* 0x040fe200078e020b */
[----:B------:R-:W-:Y:S01]  /*51a0*/  UIADD3 UR4, UP0, UR20, 0xf0, URZ ;  /* 0x000000f014047890 */ /* 0x000fe2000ff1e03f */
[----:B------:R-:W-:Y:S01]  /*51b0*/  VIADD R13, R13, 0xffffffff ;  /* 0xffffffff0d0d7836 */ /* 0x000fe20000000000 */
[----:B------:R-:W-:Y:S01]  /*51c0*/  R2UR UR5, R5 ;  /* 0x00000000050572ca */ /* 0x000fe200000e0000 */
[----:B------:R-:W-:Y:S01]  /*51d0*/  UIADD3 UR22, UP1, UR20, 0x1f0, URZ ;  /* 0x000001f014167890 */ /* 0x000fe2000ff3e03f */
[----:B------:R-:W-:Y:S01]  /*51e0*/  R2UR UR8, R11 ;  /* 0x000000000b0872ca */ /* 0x000fe200000e0000 */
[----:B------:R-:W-:Y:S01]  /*51f0*/  VIADD R4, R4, 0x1 ;  /* 0x0000000104047836 */ /* 0x000fe20000000000 */
[----:B------:R-:W-:Y:S01]  /*5200*/  R2UR UR11, R19 ;  /* 0x00000000130b72ca */ /* 0x000fe200000e0000 */
[----:B------:R-:W-:Y:S01]  /*5210*/  UIADD3.X UR23, URZ, UR21, URZ, UP1, !UPT ;  /* 0x000000153f177290 */ /* 0x000fe20008ffe43f */
[----:B------:R-:W-:Y:S01]  /*5220*/  R2UR UR10, R12 ;  /* 0x000000000c0a72ca */ /* 0x000fe200000e0000 */
[----:B------:R-:W-:Y:S01]  /*5230*/  UMOV UR6, 0x0 ;  /* 0x0000000000067882 */ /* 0x000fe20000000000 */
[----:B------:R-:W-:Y:S01]  /*5240*/  R2UR UR12, R2 ;  /* 0x00000000020c72ca */ /* 0x000fe200000e0000 */
[----:B------:R-:W-:Y:S01]  /*5250*/  UMOV UR7, 0x10000000 ;  /* 0x1000000000077882 */ /* 0x000fe20000000000 */
[----:B------:R-:W-:Y:S01]  /*5260*/  R2UR UR18, R22 ;  /* 0x00000000161272ca */ /* 0x000fe200000e0000 */
[----:B------:R-:W-:Y:S01]  /*5270*/  VIADD R12, R12, 0x40 ;  /* 0x000000400c0c7836 */ /* 0x000fe20000000000 */
[----:B------:R-:W-:Y:S01]  /*5280*/  ISETP.GT.AND P3, PT, R13, 0x1, PT ;  /* 0x000000010d00780c */ /* 0x000fe20003f64270 */
[----:B------:R-:W-:Y:S01]  /*5290*/  UIADD3 UR13, UR5, 0x280, URZ ;  /* 0x00000280050d7890 */ /* 0x000fe2000fffe03f */
[----:B------:R-:W-:Y:S01]  /*52a0*/  ISETP.NE.AND P1, PT, R4, 0x16, PT ;  /* 0x000000160400780c */ /* 0x000fe20003f25270 */
[----:B------:R-:W-:-:S02]  /*52b0*/  UIADD3.X UR5, URZ, UR21, URZ, UP0, !UPT ;  /* 0x000000153f057290 */ /* 0x000fc400087fe43f */
[----:B------:R-:W-:Y:S01]  /*52c0*/  UIADD3 UR14, UR8, 0x16280, URZ ;  /* 0x00016280080e7890 */ /* 0x000fe2000fffe03f */
[----:B------:R-:W-:Y:S02]  /*52d0*/  SEL R10, RZ, 0x1, P1 ;  /* 0x00000001ff0a7807 */ /* 0x000fe40000800000 */
[----:B------:R-:W-:Y:S01]  /*52e0*/  UMOV UR8, UR13 ;  /* 0x0000000d00087c82 */ /* 0x000fe20008000000 */
[----:B------:R-:W-:Y:S02]  /*52f0*/  SEL R4, R4, RZ, P1 ;  /* 0x000000ff04047207 */ /* 0x000fe40000800000 */
[----:B------:R-:W-:Y:S01]  /*5300*/  LOP3.LUT R3, R3, R10, RZ, 0x3c, !PT ;  /* 0x0000000a03037212 */ /* 0x000fe200078e3cff */
[----:B------:R0:W-:Y:S02]  /*5310*/  UTMALDG.3D [UR8], [UR4], desc[UR6] ;  /* 0x00000608040075b4 */ /* 0x0001e40008011000 */
[----:B0-----:R-:W-:Y:S01]  /*5320*/  UMOV UR8, UR14 ;  /* 0x0000000e00087c82 */ /* 0x001fe20008000000 */
[----:B------:R-:W-:-:S02]  /*5330*/  UMOV UR11, UR18 ;  /* 0x00000012000b7c82 */ /* 0x000fc40008000000 */
[----:B------:R0:W-:Y:S02]  /*5340*/  UTMALDG.3D [UR8], [UR22], desc[UR6] ;  /* 0x00000608160075b4 */ /* 0x0001e40008011000 */
[----:B0-----:R-:W-:Y:S05]  /*5350*/  @P3 BRA `(.L_x_143) ;  /* 0xfffffffc00483947 */ /* 0x001fea000383ffff */
.L_x_139:
[----:B------:R-:W-:Y:S05]  /*5360*/  BSYNC B1 ;  /* 0x0000000000017941 */ /* 0x000fea0003800000 */
.L_x_138:
[----:B------:R-:W2:Y:S01]  /*5370*/  LDL.64 R10, [R1] ;  /* 0x00000000010a7983 */ /* 0x000ea20000100a00 */
[----:B------:R-:W-:Y:S01]  /*5380*/  LOP3.LUT P4, RZ, R8, 0xff, RZ, 0xc0, !PT ;  /* 0x000000ff08ff7812 */ /* 0x000fe2000788c0ff */
[----:B------:R-:W-:Y:S01]  /*5390*/  VIADD R4, R7, UR40 ;  /* 0x0000002807047c36 */ /* 0x000fe20008000000 */
[----:B------:R-:W-:Y:S01]  /*53a0*/  ULDC.64 UR4, c[0x0][0x650] ;  /* 0x0001940000047ab9 */ /* 0x000fe20000000a00 */
[----:B------:R-:W-:Y:S01]  /*53b0*/  IMAD.U32 R7, RZ, RZ, UR40 ;  /* 0x00000028ff077e24 */ /* 0x000fe2000f8e00ff */
[----:B------:R-:W-:Y:S01]  /*53c0*/  UISETP.GE.U32.AND UP0, UPT, UR40, 0x16, UPT ;  /* 0x000000162800788c */ /* 0x000fe2000bf06070 */
[----:B------:R-:W-:Y:S01]  /*53d0*/  BSSY B1, `(.L_x_144) ;  /* 0x000006f000017945 */ /* 0x000fe20003800000 */
[----:B------:R-:W-:Y:S01]  /*53e0*/  ISETP.GT.U32.AND P1, PT, R4, 0x15, PT ;  /* 0x000000150400780c */ /* 0x000fe20003f24070 */
[----:B------:R-:W-:Y:S01]  /*53f0*/  IMAD.MOV.U32 R19, RZ, RZ, -0x1 ;  /* 0xffffffffff137424 */ /* 0x000fe200078e00ff */
[----:B------:R-:W-:Y:S01]  /*5400*/  PRMT R8, RZ, 0x7610, R8 ;  /* 0x00007610ff087816 */ /* 0x000fe20000000008 */
[----:B------:R-:W-:Y:S01]  /*5410*/  IMAD.MOV.U32 R22, RZ, RZ, -0x1 ;  /* 0xffffffffff167424 */ /* 0x000fe200078e00ff */
[----:B------:R-:W-:-:S02]  /*5420*/  ISETP.LT.U32.AND P1, PT, R7, 0x16, P1 ;  /* 0x000000160700780c */ /* 0x000fc40000f21070 */
[----:B------:R-:W-:Y:S01]  /*5430*/  PLOP3.LUT P3, PT, PT, PT, UP0, 0x80, 0x0 ;  /* 0x000000000000781c */ /* 0x000fe20003f6f008 */
[----:B------:R-:W0:Y:S01]  /*5440*/  @P4 S2R R3, SR_CgaCtaId ;  /* 0x0000000000034919 */ /* 0x000e220000008800 */
[----:B------:R-:W-:-:S04]  /*5450*/  @P4 MOV R2, 0x400 ;  /* 0x0000040000024802 */ /* 0x000fc80000000f00 */
[----:B0-----:R-:W-:Y:S01]  /*5460*/  @P4 LEA R5, R3, R2, 0x18 ;  /* 0x0000000203054211 */ /* 0x001fe200078ec0ff */
[----:B------:R-:W-:-:S03]  /*5470*/  IMAD.WIDE.U32 R2, R4, -0x45d1745d, RZ ;  /* 0xba2e8ba304027825 */ /* 0x000fc600078e00ff */
[----:B------:R0:W-:Y:S01]  /*5480*/  @P4 SYNCS.ARRIVE.TRANS64.A1T0 RZ, [R5+URZ+0x198], RZ ;  /* 0x000198ff05ff49a7 */ /* 0x0001e2000810003f */
[----:B------:R-:W-:Y:S01]  /*5490*/  IMAD.MOV.U32 R2, RZ, RZ, -0x1 ;  /* 0xffffffffff027424 */ /* 0x000fe200078e00ff */
[----:B0-----:R-:W-:Y:S02]  /*54a0*/  SHF.R.U32.HI R5, RZ, 0x4, R3 ;  /* 0x00000004ff057819 */ /* 0x001fe40000011603 */
[----:B------:R-:W-:-:S03]  /*54b0*/  SEL R3, RZ, 0x1, !P1 ;  /* 0x00000001ff037807 */ /* 0x000fc60004800000 */
[----:B------:R-:W-:Y:S01]  /*54c0*/  IMAD R7, R5, -0x16, R4 ;  /* 0xffffffea05077824 */ /* 0x000fe200078e0204 */
[----:B------:R-:W-:Y:S02]  /*54d0*/  LOP3.LUT R0, R0, R3, RZ, 0x3c, !PT ;  /* 0x0000000300007212 */ /* 0x000fe400078e3cff */
[----:B------:R-:W-:Y:S02]  /*54e0*/  PRMT R3, RZ, 0x7610, R3 ;  /* 0x00007610ff037816 */ /* 0x000fe40000000003 */
[----:B------:R-:W-:Y:S02]  /*54f0*/  @P3 LOP3.LUT R0, R0, 0x1, R5, 0x78, !PT ;  /* 0x0000000100003812 */ /* 0x000fe400078e7805 */
[----:B--2---:R-:W-:-:S04]  /*5500*/  IADD3 R18, P4, R18, R10, RZ ;  /* 0x0000000a12127210 */ /* 0x004fc80007f9e0ff */
[----:B------:R-:W-:Y:S01]  /*5510*/  ISETP.GE.U32.AND P1, PT, R18, UR4, PT ;  /* 0x0000000412007c0c */ /* 0x000fe2000bf26070 */
[----:B------:R-:W-:-:S05]  /*5520*/  IMAD.X R17, R17, 0x1, R23, P4 ;  /* 0x0000000111117824 */ /* 0x000fca00020e0617 */
[----:B------:R-:W-:-:S13]  /*5530*/  ISETP.GE.U32.AND.EX P1, PT, R17, UR5, PT, P1 ;  /* 0x0000000511007c0c */ /* 0x000fda000bf26110 */
[----:B------:R-:W-:Y:S05]  /*5540*/  @P1 BRA `(.L_x_145) ;  /* 0x00000004005c1947 */ /* 0x000fea0003800000 */
[----:B------:R-:W0:Y:S01]  /*5550*/  S2R R11, SR_CTAID.X ;  /* 0x00000000000b7919 */ /* 0x000e220000002500 */
[----:B------:R-:W-:Y:S01]  /*5560*/  ULDC.64 UR4, c[0x0][0x628] ;  /* 0x00018a0000047ab9 */ /* 0x000fe20000000a00 */
[----:B------:R-:W1:Y:S01]  /*5570*/  LDC R12, c[0x0][0x144] ;  /* 0x00005100ff0c7b82 */ /* 0x000e620000000800 */
[----:B------:R-:W-:Y:S01]  /*5580*/  ISETP.NE.U32.AND P1, PT, RZ, UR4, PT ;  /* 0x00000004ff007c0c */ /* 0x000fe2000bf25070 */
[----:B------:R-:W2:Y:S01]  /*5590*/  S2R R9, SR_CTAID.Y ;  /* 0x0000000000097919 */ /* 0x000ea20000002600 */
[----:B------:R-:W-:Y:S01]  /*55a0*/  ULDC UR6, c[0x0][0x150] ;  /* 0x0000540000067ab9 */ /* 0x000fe20000000800 */
[----:B------:R-:W-:Y:S01]  /*55b0*/  ULDC UR7, c[0x0][0x630] ;  /* 0x00018c0000077ab9 */ /* 0x000fe20000000800 */
[----:B------:R-:W-:Y:S01]  /*55c0*/  ISETP.NE.AND.EX P1, PT, RZ, UR5, PT, P1 ;  /* 0x00000005ff007c0c */ /* 0x000fe2000bf25310 */
[----:B------:R-:W-:Y:S01]  /*55d0*/  IMAD.MOV.U32 R2, RZ, RZ, R18 ;  /* 0x000000ffff027224 */ /* 0x000fe200078e0012 */
[----:B0-----:R-:W-:-:S05]  /*55e0*/  I2FP.F32.U32 R3, R11 ;  /* 0x0000000b00037245 */ /* 0x001fca0000201000 */
[----:B------:R-:W-:Y:S01]  /*55f0*/  FMUL R14, R3, UR6 ;  /* 0x00000006030e7c20 */ /* 0x000fe20008400000 */
[----:B------:R-:W-:-:S05]  /*5600*/  IMAD.MOV.U32 R3, RZ, RZ, R17 ;  /* 0x000000ffff037224 */ /* 0x000fca00078e0011 */
[----:B--2---:R-:W-:Y:S05]  /*5610*/  @!P1 BRA `(.L_x_146) ;  /* 0x0000000000289947 */ /* 0x004fea0003800000 */
[----:B------:R-:W-:Y:S02]  /*5620*/  ULDC UR6, c[0x0][0x634] ;  /* 0x00018d0000067ab9 */ /* 0x000fe40000000800 */
[----:B------:R-:W-:-:S05]  /*5630*/  IADD3 R3, P1, R18, UR6, RZ ;  /* 0x0000000612037c10 */ /* 0x000fca000ff3e0ff */
[----:B------:R-:W-:-:S04]  /*5640*/  IMAD.X R13, RZ, RZ, R17, P1 ;  /* 0x000000ffff0d7224 */ /* 0x000fc800008e0611 */
[----:B------:R-:W-:-:S04]  /*5650*/  IMAD.WIDE.U32 R4, R13, UR4, RZ ;  /* 0x000000040d047c25 */ /* 0x000fc8000f8e00ff */
[----:B------:R-:W-:-:S04]  /*5660*/  IMAD.WIDE.U32 R4, P1, R3, UR5, R4 ;  /* 0x0000000503047c25 */ /* 0x000fc8000f820004 */
[----:B------:R-:W-:-:S04]  /*5670*/  IMAD.WIDE.U32 R2, R3, UR4, RZ ;  /* 0x0000000403027c25 */ /* 0x000fc8000f8e00ff */
[----:B------:R-:W-:Y:S01]  /*5680*/  IMAD.MOV.U32 R2, RZ, RZ, R5 ;  /* 0x000000ffff027224 */ /* 0x000fe200078e0005 */
[----:B------:R-:W-:Y:S01]  /*5690*/  IADD3 RZ, P3, R3, R4, RZ ;  /* 0x0000000403ff7210 */ /* 0x000fe20007f7e0ff */
[----:B------:R-:W-:-:S04]  /*56a0*/  IMAD.X R3, RZ, RZ, RZ, P1 ;  /* 0x000000ffff037224 */ /* 0x000fc800008e06ff */
[----:B------:R-:W-:-:S08]  /*56b0*/  IMAD.WIDE.U32.X R2, R13, UR5, R2, P3 ;  /* 0x000000050d027c25 */ /* 0x000fd000098e0402 */
.L_x_146:
[--C-:B------:R-:W-:Y:S01]  /*56c0*/  SHF.R.U64 R10, R2, UR7, R3.reuse ;  /* 0x00000007020a7c19 */ /* 0x100fe20008001203 */
[----:B------:R-:W0:Y:S01]  /*56d0*/  F2I.U32.TRUNC.NTZ R14, R14 ;  /* 0x0000000e000e7305 */ /* 0x000e22000020f000 */
[----:B------:R-:W-:Y:S01]  /*56e0*/  SHF.R.U32.HI R2, RZ, UR7, R3 ;  /* 0x00000007ff027c19 */ /* 0x000fe20008011603 */
[----:B------:R-:W-:Y:S01]  /*56f0*/  ULDC.64 UR4, c[0x0][0x620] ;  /* 0x0001880000047ab9 */ /* 0x000fe20000000a00 */
[----:B------:R-:W-:Y:S01]  /*5700*/  IADD3 R5, P1, RZ, -R10, RZ ;  /* 0x8000000aff057210 */ /* 0x000fe20007f3e0ff */
[----:B------:R-:W-:Y:S01]  /*5710*/  IMAD.MOV.U32 R3, RZ, RZ, R17 ;  /* 0x000000ffff037224 */ /* 0x000fe200078e0011 */
[----:B------:R-:W-:-:S03]  /*5720*/  ULDC.64 UR6, c[0x0][0x640] ;  /* 0x0001900000067ab9 */ /* 0x000fc60000000a00 */
[----:B------:R-:W-:Y:S01]  /*5730*/  IMAD.X R2, RZ, RZ, ~R2, P1 ;  /* 0x000000ffff027224 */ /* 0x000fe200008e0e02 */
[----:B------:R-:W-:-:S03]  /*5740*/  ISETP.NE.U32.AND P1, PT, RZ, UR6, PT ;  /* 0x00000006ff007c0c */ /* 0x000fc6000bf25070 */
[----:B------:R-:W-:Y:S01]  /*5750*/  IMAD R4, R2, UR4, RZ ;  /* 0x0000000402047c24 */ /* 0x000fe2000f8e02ff */
[----:B------:R-:W-:Y:S01]  /*5760*/  ISETP.NE.AND.EX P1, PT, RZ, UR7, PT, P1 ;  /* 0x00000007ff007c0c */ /* 0x000fe2000bf25310 */
[----:B------:R-:W-:-:S04]  /*5770*/  IMAD.MOV.U32 R2, RZ, RZ, R18 ;  /* 0x000000ffff027224 */ /* 0x000fc800078e0012 */
[----:B------:R-:W-:Y:S01]  /*5780*/  IMAD.WIDE.U32 R2, R5, UR4, R2 ;  /* 0x0000000405027c25 */ /* 0x000fe2000f8e0002 */
[----:B------:R-:W-:-:S03]  /*5790*/  ULDC UR4, c[0x0][0x618] ;  /* 0x0001860000047ab9 */ /* 0x000fc60000000800 */
[----:B------:R-:W-:Y:S01]  /*57a0*/  IMAD R5, R5, UR5, R4 ;  /* 0x0000000505057c24 */ /* 0x000fe2000f8e0204 */
[----:B------:R-:W-:Y:S01]  /*57b0*/  ULDC UR5, c[0x0][0x154] ;  /* 0x0000550000057ab9 */ /* 0x000fe20000000800 */
[----:B0-----:R-:W-:Y:S02]  /*57c0*/  IMAD.MOV R4, RZ, RZ, -R14 ;  /* 0x000000ffff047224 */ /* 0x001fe400078e0a0e */
[----:B------:R-:W0:Y:S01]  /*57d0*/  LDC R14, c[0x0][0x148] ;  /* 0x00005200ff0e7b82 */ /* 0x000e220000000800 */
[----:B------:R-:W-:Y:S02]  /*57e0*/  IMAD.IADD R3, R3, 0x1, R5 ;  /* 0x0000000103037824 */ /* 0x000fe400078e0205 */
[----:B-1----:R-:W-:Y:S01]  /*57f0*/  IMAD R11, R12, R4, R11 ;  /* 0x000000040c0b7224 */ /* 0x002fe200078e020b */
[----:B------:R-:W-:Y:S02]  /*5800*/  I2FP.F32.U32 R4, R9 ;  /* 0x0000000900047245 */ /* 0x000fe40000201000 */
[----:B------:R-:W-:-:S02]  /*5810*/  SHF.R.U64 R12, R2, UR4, R3 ;  /* 0x00000004020c7c19 */ /* 0x000fc40008001203 */
[----:B------:R-:W-:Y:S01]  /*5820*/  SHF.R.U32.HI R3, RZ, UR4, R3 ;  /* 0x00000004ff037c19 */ /* 0x000fe20008011603 */
[----:B------:R-:W-:Y:S01]  /*5830*/  FMUL R4, R4, UR5 ;  /* 0x0000000504047c20 */ /* 0x000fe20008400000 */
[----:B------:R-:W-:Y:S02]  /*5840*/  ULDC UR4, c[0x0][0x608] ;  /* 0x0001820000047ab9 */ /* 0x000fe40000000800 */
[--C-:B------:R-:W-:Y:S01]  /*5850*/  SHF.R.U64 R15, R12, UR4, R3.reuse ;  /* 0x000000040c0f7c19 */ /* 0x100fe20008001203 */
[----:B------:R1:W2:Y:S01]  /*5860*/  F2I.U32.TRUNC.NTZ R20, R4 ;  /* 0x0000000400147305 */ /* 0x0002a2000020f000 */
[----:B------:R-:W-:Y:S01]  /*5870*/  SHF.R.U32.HI R2, RZ, UR4, R3 ;  /* 0x00000004ff027c19 */ /* 0x000fe20008011603 */
[----:B------:R-:W-:-:S03]  /*5880*/  ULDC UR4, c[0x0][0x658] ;  /* 0x0001960000047ab9 */ /* 0x000fc60000000800 */
[--C-:B------:R-:W-:Y:S02]  /*5890*/  SHF.R.U64 R13, R15, UR4, R2.reuse ;  /* 0x000000040f0d7c19 */ /* 0x100fe40008001202 */
[----:B------:R-:W-:-:S03]  /*58a0*/  SHF.R.U32.HI R19, RZ, UR4, R2 ;  /* 0x00000004ff137c19 */ /* 0x000fc60008011602 */
[----:B------:R-:W-:Y:S02]  /*58b0*/  IMAD.MOV.U32 R2, RZ, RZ, R13 ;  /* 0x000000ffff027224 */ /* 0x000fe400078e000d */
[----:B------:R-:W-:Y:S01]  /*58c0*/  IMAD.MOV.U32 R3, RZ, RZ, R19 ;  /* 0x000000ffff037224 */ /* 0x000fe200078e0013 */
[----:B-1----:R-:W-:Y:S06]  /*58d0*/  @!P1 BRA `(.L_x_147) ;  /* 0x0000000000289947 */ /* 0x002fec0003800000 */
        /* <DEDUP_REMOVED lines=10> */
.L_x_147:
[----:B------:R-:W1:Y:S01]  /*5980*/  LDC R4, c[0x0][0x65c] ;  /* 0x00019700ff047b82 */ /* 0x000e620000000800 */
[----:B------:R-:W-:Y:S01]  /*5990*/  ULDC UR4, c[0x0][0x648] ;  /* 0x0001920000047ab9 */ /* 0x000fe20000000800 */
[----:B------:R-:W-:Y:S01]  /*59a0*/  LOP3.LUT R15, R15, UR16, RZ, 0xc0, !PT ;  /* 0x000000100f0f7c12 */ /* 0x000fe2000f8ec0ff */
[----:B--2---:R-:W-:Y:S01]  /*59b0*/  IMAD.MOV R20, RZ, RZ, -R20 ;  /* 0x000000ffff147224 */ /* 0x004fe200078e0a14 */
[----:B------:R-:W-:Y:S01]  /*59c0*/  SHF.R.U64 R2, R2, UR4, R3 ;  /* 0x0000000402027c19 */ /* 0x000fe20008001203 */
[----:B------:R-:W-:Y:S01]  /*59d0*/  ULDC UR4, c[0x0][0x638] ;  /* 0x00018e0000047ab9 */ /* 0x000fe20000000800 */
[----:B------:R-:W-:Y:S01]  /*59e0*/  LOP3.LUT R12, R12, UR15, RZ, 0xc0, !PT ;  /* 0x0000000f0c0c7c12 */ /* 0x000fe2000f8ec0ff */
[----:B------:R-:W-:Y:S01]  /*59f0*/  ULDC UR5, c[0x0][0x610] ;  /* 0x0001840000057ab9 */ /* 0x000fe20000000800 */
[----:B------:R-:W-:Y:S01]  /*5a00*/  IMAD.MOV.U32 R3, RZ, RZ, 0x1 ;  /* 0x00000001ff037424 */ /* 0x000fe200078e00ff */
[----:B-1----:R-:W-:Y:S01]  /*5a10*/  ISETP.NE.AND P1, PT, R4, 0x1, PT ;  /* 0x000000010400780c */ /* 0x002fe20003f25270 */
[----:B------:R-:W-:-:S02]  /*5a20*/  IMAD.MOV R4, RZ, RZ, -R2 ;  /* 0x000000ffff047224 */ /* 0x000fc400078e0a02 */
[----:B------:R-:W-:Y:S02]  /*5a30*/  IMAD R2, R2, UR17, R15 ;  /* 0x0000001102027c24 */ /* 0x000fe4000f8e020f */
[----:B------:R-:W-:Y:S01]  /*5a40*/  IMAD R13, R4, UR4, R13 ;  /* 0x00000004040d7c24 */ /* 0x000fe2000f8e020d */
[----:B------:R-:W-:-:S07]  /*5a50*/  ULDC UR4, c[0x0][0x600] ;  /* 0x0001800000047ab9 */ /* 0x000fce0000000800 */
[----:B0-----:R-:W-:-:S04]  /*5a60*/  @P1 IMAD R11, R14, R20, R9 ;  /* 0x000000140e0b1224 */ /* 0x001fc800078e0209 */
[----:B------:R-:W-:Y:S02]  /*5a70*/  IMAD R11, R2, UR5, R11 ;  /* 0x00000005020b7c24 */ /* 0x000fe4000f8e020b */
[----:B------:R-:W-:-:S05]  /*5a80*/  IMAD R2, R13, UR4, R12 ;  /* 0x000000040d027c24 */ /* 0x000fca000f8e020c */
[----:B------:R-:W-:Y:S02]  /*5a90*/  SEL R22, R2, R11, !P1 ;  /* 0x0000000b02167207 */ /* 0x000fe40004800000 */
[----:B------:R-:W-:Y:S01]  /*5aa0*/  SEL R19, R11, R2, !P1 ;  /* 0x000000020b137207 */ /* 0x000fe20004800000 */
[----:B------:R-:W-:-:S07]  /*5ab0*/  IMAD.MOV.U32 R2, RZ, RZ, R10 ;  /* 0x000000ffff027224 */ /* 0x000fce00078e000a */
.L_x_145:
[----:B------:R-:W-:Y:S05]  /*5ac0*/  BSYNC B1 ;  /* 0x0000000000017941 */ /* 0x000fea0003800000 */
.L_x_144:
[----:B------:R-:W-:-:S13]  /*5ad0*/  LOP3.LUT P1, RZ, R3, 0xff, RZ, 0xc0, !PT ;  /* 0x000000ff03ff7812 */ /* 0x000fda000782c0ff */
[----:B------:R-:W-:Y:S05]  /*5ae0*/  @P1 BRA `(.L_x_148) ;  /* 0xfffffff400301947 */ /* 0x000fea000383ffff */
[----:B------:R-:W-:Y:S05]  /*5af0*/  BSYNC B0 ;  /* 0x0000000000007941 */ /* 0x000fea0003800000 */
.L_x_136:
[----:B------:R-:W-:-:S03]  /*5b00*/  UMOV UR4, 0xffffffff ;  /* 0xffffffff00047882 */ /* 0x000fc60000000000 */
[----:B------:R-:W-:Y:S05]  /*5b10*/  BRA.DIV UR4, `(.L_x_149) ;  /* 0x0000000e04c87947 */ /* 0x000fea000b800000 */
[----:B------:R-:W-:-:S13]  /*5b20*/  ELECT P6, URZ, PT ;  /* 0x00000000003f782f */ /* 0x000fda00038c0000 */
.L_x_183:
[----:B------:R-:W-:Y:S04]  /*5b30*/  BSSY B0, `(.L_x_150) ;  /* 0x00000cd000007945 */ /* 0x000fe80003800000 */
[----:B------:R-:W-:Y:S05]  /*5b40*/  @!P6 BRA `(.L_x_151) ;  /* 0x0000000c002ce947 */ /* 0x000fea0003800000 */
[----:B------:R-:W-:-:S04]  /*5b50*/  LOP3.LUT R16, R16, 0x2, RZ, 0xfc, !PT ;  /* 0x0000000210107812 */ /* 0x000fc800078efcff */
[----:B------:R-:W-:-:S13]  /*5b60*/  ISETP.NE.AND P0, PT, R16, 0x3, PT ;  /* 0x000000031000780c */ /* 0x000fda0003f05270 */
[----:B------:R-:W-:Y:S05]  /*5b70*/  @!P0 BRA `(.L_x_152) ;  /* 0x0000000000048947 */ /* 0x000fea0003800000 */
[----:B------:R-:W-:Y:S01]  /*5b80*/  BPT.TRAP 0x1 ;  /* 0x000000040000795c */ /* 0x000fe20000300000 */
.L_x_152:
[----:B------:R-:W0:Y:S01]  /*5b90*/  S2R R3, SR_CgaCtaId ;  /* 0x0000000000037919 */ /* 0x000e220000008800 */
[----:B------:R-:W-:Y:S02]  /*5ba0*/  MOV R2, 0x400 ;  /* 0x0000040000027802 */ /* 0x000fe40000000f00 */
[----:B------:R-:W-:Y:S02]  /*5bb0*/  SHF.L.U32 R4, R0, 0x1f, RZ ;  /* 0x0000001f00047819 */ /* 0x000fe400000006ff */
[----:B0-----:R-:W-:-:S05]  /*5bc0*/  LEA R2, R3, R2, 0x18 ;  /* 0x0000000203027211 */ /* 0x001fca00078ec0ff */
[----:B------:R-:W-:-:S04]  /*5bd0*/  VIADD R2, R2, 0xb0 ;  /* 0x000000b002027836 */ /* 0x000fc80000000000 */
[C---:B------:R-:W-:Y:S02]  /*5be0*/  IMAD R9, R7.reuse, 0x8, R2 ;  /* 0x0000000807097824 */ /* 0x040fe400078e0202 */
[----:B------:R-:W-:Y:S02]  /*5bf0*/  VIADD R7, R7, 0x1 ;  /* 0x0000000107077836 */ /* 0x000fe40000000000 */
[----:B------:R-:W0:Y:S03]  /*5c00*/  SYNCS.PHASECHK.TRANS64.TRYWAIT P0, [R9+URZ], R4 ;  /* 0x00000004090075a7 */ /* 0x000e26000800017f */
[----:B------:R-:W-:-:S04]  /*5c10*/  ISETP.NE.AND P1, PT, R7, 0x16, PT ;  /* 0x000000160700780c */ /* 0x000fc80003f25270 */
[----:B------:R-:W-:Y:S02]  /*5c20*/  SEL R3, RZ, 0x1, P1 ;  /* 0x00000001ff037807 */ /* 0x000fe40000800000 */
[----:B------:R-:W-:Y:S02]  /*5c30*/  SEL R7, R7, RZ, P1 ;  /* 0x000000ff07077207 */ /* 0x000fe40000800000 */
[----:B------:R-:W-:-:S03]  /*5c40*/  LOP3.LUT R6, R0, R3, RZ, 0x3c, !PT ;  /* 0x0000000300067212 */ /* 0x000fc600078e3cff */
[----:B------:R-:W-:Y:S01]  /*5c50*/  IMAD R8, R7, 0x8, R2 ;  /* 0x0000000807087824 */ /* 0x000fe200078e0202 */
[----:B------:R-:W-:Y:S01]  /*5c60*/  SHF.L.U32 R5, R6, 0x1f, RZ ;  /* 0x0000001f06057819 */ /* 0x000fe200000006ff */
[----:B0-----:R-:W-:Y:S06]  /*5c70*/  @!P0 BRA `(.L_x_153) ;  /* 0x0000000c00908947 */ /* 0x001fec0003800000 */
.L_x_184:
[----:B------:R-:W1:Y:S01]  /*5c80*/  SYNCS.PHASECHK.TRANS64.TRYWAIT P0, [R8+URZ], R5 ;  /* 0x00000005080075a7 */ /* 0x000e62000800017f */
[----:B------:R-:W-:-:S05]  /*5c90*/  VIADD R0, R7, 0x1 ;  /* 0x0000000107007836 */ /* 0x000fca0000000000 */
[----:B------:R-:W-:-:S04]  /*5ca0*/  ISETP.NE.AND P1, PT, R0, 0x16, PT ;  /* 0x000000160000780c */ /* 0x000fc80003f25270 */
[----:B------:R-:W-:Y:S02]  /*5cb0*/  SEL R3, RZ, 0x1, P1 ;  /* 0x00000001ff037807 */ /* 0x000fe40000800000 */
[----:B------:R-:W-:Y:S02]  /*5cc0*/  SEL R7, R0, RZ, P1 ;  /* 0x000000ff00077207 */ /* 0x000fe40000800000 */
[----:B------:R-:W-:-:S03]  /*5cd0*/  LOP3.LUT R6, R6, R3, RZ, 0x3c, !PT ;  /* 0x0000000306067212 */ /* 0x000fc600078e3cff */
[----:B0-----:R-:W-:Y:S01]  /*5ce0*/  IMAD R9, R7, 0x8, R2 ;  /* 0x0000000807097824 */ /* 0x001fe200078e0202 */
[----:B------:R-:W-:Y:S01]  /*5cf0*/  SHF.L.U32 R4, R6, 0x1f, RZ ;  /* 0x0000001f06047819 */ /* 0x000fe200000006ff */
[----:B-1----:R-:W-:Y:S06]  /*5d00*/  @!P0 BRA `(.L_x_154) ;  /* 0x0000000c00808947 */ /* 0x002fec0003800000 */
.L_x_185:
        /* <DEDUP_REMOVED lines=9> */
.L_x_186:
        /* <DEDUP_REMOVED lines=9> */
.L_x_187:
        /* <DEDUP_REMOVED lines=9> */
.L_x_188:
        /* <DEDUP_REMOVED lines=9> */
.L_x_189:
        /* <DEDUP_REMOVED lines=9> */
.L_x_190:
        /* <DEDUP_REMOVED lines=9> */
.L_x_191:
        /* <DEDUP_REMOVED lines=9> */
.L_x_192:
        /* <DEDUP_REMOVED lines=9> */
.L_x_193:
        /* <DEDUP_REMOVED lines=9> */
.L_x_194:
        /* <DEDUP_REMOVED lines=9> */
.L_x_195:
        /* <DEDUP_REMOVED lines=9> */
.L_x_196:
        /* <DEDUP_REMOVED lines=9> */
.L_x_197:
        /* <DEDUP_REMOVED lines=9> */
.L_x_198:
        /* <DEDUP_REMOVED lines=9> */
.L_x_199:
        /* <DEDUP_REMOVED lines=9> */
.L_x_200:
        /* <DEDUP_REMOVED lines=9> */
.L_x_201:
        /* <DEDUP_REMOVED lines=9> */
.L_x_202:
[----:B------:R-:W1:Y:S01]  /*66a0*/  SYNCS.PHASECHK.TRANS64.TRYWAIT P0, [R8+URZ], R5 ;  /* 0x00000005080075a7 */ /* 0x000e62000800017f */
[----:B------:R-:W-:-:S05]  /*66b0*/  VIADD R0, R7, 0x1 ;  /* 0x0000000107007836 */ /* 0x000fca0000000000 */
[----:B------:R-:W-:-:S04]  /*66c0*/  ISETP.NE.AND P1, PT, R0, 0x16, PT ;  /* 0x000000160000780c */ /* 0x000fc80003f25270 */
[----:B------:R-:W-:Y:S02]  /*66d0*/  SEL R3, RZ, 0x1, P1 ;  /* 0x00000001ff037807 */ /* 0x000fe40000800000 */
[----:B------:R-:W-:Y:S02]  /*66e0*/  SEL R7, R0, RZ, P1 ;  /* 0x000000ff00077207 */ /* 0x000fe40000800000 */
[----:B0-----:R-:W-:-:S03]  /*66f0*/  LOP3.LUT R9, R6, R3, RZ, 0x3c, !PT ;  /* 0x0000000306097212 */ /* 0x001fc600078e3cff */
[----:B------:R-:W-:Y:S01]  /*6700*/  IMAD R11, R7, 0x8, R2 ;  /* 0x00000008070b7824 */ /* 0x000fe200078e0202 */
[----:B------:R-:W-:Y:S01]  /*6710*/  SHF.L.U32 R6, R9, 0x1f, RZ ;  /* 0x0000001f09067819 */ /* 0x000fe200000006ff */
[----:B-1----:R-:W-:Y:S06]  /*6720*/  @!P0 BRA `(.L_x_172) ;  /* 0x0000000800608947 */ /* 0x002fec0003800000 */
.L_x_203:
[----:B------:R-:W1:Y:S01]  /*6730*/  SYNCS.PHASECHK.TRANS64.TRYWAIT P0, [R11+URZ], R6 ;  /* 0x000000060b0075a7 */ /* 0x000e62000800017f */
[----:B------:R-:W-:-:S05]  /*6740*/  VIADD R0, R7, 0x1 ;  /* 0x0000000107007836 */ /* 0x000fca0000000000 */
[----:B------:R-:W-:-:S04]  /*6750*/  ISETP.NE.AND P1, PT, R0, 0x16, PT ;  /* 0x000000160000780c */ /* 0x000fc80003f25270 */
[----:B------:R-:W-:Y:S02]  /*6760*/  SEL R4, RZ, 0x1, P1 ;  /* 0x00000001ff047807 */ /* 0x000fe40000800000 */
[----:B------:R-:W-:Y:S02]  /*6770*/  SEL R3, R0, RZ, P1 ;  /* 0x000000ff00037207 */ /* 0x000fe40000800000 */
[----:B------:R-:W-:Y:S01]  /*6780*/  LOP3.LUT R0, R9, R4, RZ, 0x3c, !PT ;  /* 0x0000000409007212 */ /* 0x000fe200078e3cff */
[----:B-1----:R-:W-:Y:S06]  /*6790*/  @!P0 BRA `(.L_x_173) ;  /* 0x0000000800588947 */ /* 0x002fec0003800000 */
.L_x_204:
[----:B------:R-:W-:Y:S01]  /*67a0*/  IMAD R3, R3, 0x8, R2 ;  /* 0x0000000803037824 */ /* 0x000fe200078e0202 */
[----:B------:R-:W-:-:S07]  /*67b0*/  SHF.L.U32 R0, R0, 0x1f, RZ ;  /* 0x0000001f00007819 */ /* 0x000fce00000006ff */
.L_x_174:
[----:B--2---:R2:W3:Y:S02]  /*67c0*/  SYNCS.PHASECHK.TRANS64.TRYWAIT P0, [R3+URZ], R0 ;  /* 0x00000000030075a7 */ /* 0x0044e4000800017f */
[----:B---3--:R-:W-:Y:S05]  /*67d0*/  @!P0 NANOSLEEP.SYNCS 0x989680 ;  /* 0x009896800000895d */ /* 0x008fea0003900000 */
[----:B------:R-:W3:Y:S02]  /*67e0*/  @!P0 SYNCS.PHASECHK.TRANS64 P0, [R3+URZ], R0 ;  /* 0x00000000030085a7 */ /* 0x000ee4000800007f */
[----:B---3--:R-:W-:Y:S05]  /*67f0*/  @!P0 BRA `(.L_x_174) ;  /* 0xfffffffc00f08947 */ /* 0x008fea000383ffff */
.L_x_151:
[----:B------:R-:W-:Y:S05]  /*6800*/  BSYNC B0 ;  /* 0x0000000000007941 */ /* 0x000fea0003800000 */
.L_x_150:
[----:B------:R-:W-:Y:S05]  /*6810*/  EXIT ;  /* 0x000000000000794d */ /* 0x000fea0003800000 */
.L_x_16:
[----:B-1----:R1:W2:Y:S02]  /*6820*/  SYNCS.PHASECHK.TRANS64.TRYWAIT P0, [R79+URZ], R0 ;  /* 0x000000004f0075a7 */ /* 0x0022a4000800017f */
[----:B--2---:R-:W-:Y:S05]  /*6830*/  @!P0 NANOSLEEP.SYNCS 0x989680 ;  /* 0x009896800000895d */ /* 0x004fea0003900000 */
[----:B------:R-:W2:Y:S02]  /*6840*/  @!P0 SYNCS.PHASECHK.TRANS64 P0, [R79+URZ], R0 ;  /* 0x000000004f0085a7 */ /* 0x000ea4000800007f */
[----:B--2---:R-:W-:Y:S05]  /*6850*/  @!P0 BRA `(.L_x_16) ;  /* 0xfffffffc00f08947 */ /* 0x004fea000383ffff */
[----:B------:R-:W-:Y:S05]  /*6860*/  BRA `(.L_x_175) ;  /* 0xffffffac00bc7947 */ /* 0x000fea000383ffff */
.L_x_21:
[----:B--2---:R2:W3:Y:S02]  /*6870*/  SYNCS.PHASECHK.TRANS64.TRYWAIT P1, [R3+URZ], R0 ;  /* 0x00000000030075a7 */ /* 0x0044e4000802017f */
[----:B---3--:R-:W-:Y:S05]  /*6880*/  @!P1 NANOSLEEP.SYNCS 0x989680 ;  /* 0x009896800000995d */ /* 0x008fea0003900000 */
[----:B------:R-:W3:Y:S02]  /*6890*/  @!P1 SYNCS.PHASECHK.TRANS64 P1, [R3+URZ], R0 ;  /* 0x00000000030095a7 */ /* 0x000ee4000802007f */
[----:B---3--:R-:W-:Y:S05]  /*68a0*/  @!P1 BRA `(.L_x_21) ;  /* 0xfffffffc00f09947 */ /* 0x008fea000383ffff */
[----:B------:R-:W-:Y:S05]  /*68b0*/  BRA `(.L_x_20) ;  /* 0xffffffb000247947 */ /* 0x000fea000383ffff */
.L_x_26:
[----:B--2---:R-:W-:-:S04]  /*68c0*/  IMAD.U32 R4, RZ, RZ, UR4 ;  /* 0x00000004ff047e24 */ /* 0x004fc8000f8e00ff */
[----:B------:R2:W3:Y:S03]  /*68d0*/  SYNCS.PHASECHK.TRANS64.TRYWAIT P1, [R4+URZ], R3 ;  /* 0x00000003040075a7 */ /* 0x0004e6000802017f */
[----:B---3--:R-:W-:Y:S05]  /*68e0*/  @!P1 NANOSLEEP.SYNCS 0x989680 ;  /* 0x009896800000995d */ /* 0x008fea0003900000 */
[----:B------:R-:W3:Y:S02]  /*68f0*/  @!P1 SYNCS.PHASECHK.TRANS64 P1, [R4+URZ], R3 ;  /* 0x00000003040095a7 */ /* 0x000ee4000802007f */
[----:B---3--:R-:W-:Y:S05]  /*6900*/  @!P1 BRA `(.L_x_26) ;  /* 0xfffffffc00ec9947 */ /* 0x008fea000383ffff */
[----:B------:R-:W-:Y:S05]  /*6910*/  BRA `(.L_x_25) ;  /* 0xffffffb0009c7947 */ /* 0x000fea000383ffff */
.L_x_32:
[----:B---3--:R3:W4:Y:S02]  /*6920*/  SYNCS.PHASECHK.TRANS64.TRYWAIT P0, [R79+URZ+0x10], R0 ;  /* 0x000010004f0075a7 */ /* 0x008724000800017f */
[----:B----4-:R-:W-:Y:S05]  /*6930*/  @!P0 NANOSLEEP.SYNCS 0x989680 ;  /* 0x009896800000895d */ /* 0x010fea0003900000 */
[----:B------:R-:W4:Y:S02]  /*6940*/  @!P0 SYNCS.PHASECHK.TRANS64 P0, [R79+URZ+0x10], R0 ;  /* 0x000010004f0085a7 */ /* 0x000f24000800007f */
[----:B----4-:R-:W-:Y:S05]  /*6950*/  @!P0 BRA `(.L_x_32) ;  /* 0xfffffffc00f08947 */ /* 0x010fea000383ffff */
[----:B------:R-:W-:Y:S05]  /*6960*/  BRA `(.L_x_176) ;  /* 0xffffffb400947947 */ /* 0x000fea000383ffff */
.L_x_137:
[----:B------:R-:W-:Y:S01]  /*6970*/  BSSY B1, `(.L_x_177) ;  /* 0x0000006000017945 */ /* 0x000fe20003800000 */
[----:B------:R-:W-:-:S07]  /*6980*/  IMAD.MOV.U32 R15, RZ, RZ, -0x1 ;  /* 0xffffffffff0f7424 */ /* 0x000fce00078e00ff */
[----:B-----5:R-:W-:Y:S05]  /*6990*/  WARPSYNC.COLLECTIVE R15, `(.L_x_178) ;  /* 0x000000000f0c7348 */ /* 0x020fea0003c00000 */
[----:B------:R-:W-:Y:S02]  /*69a0*/  ELECT P6, UR62, PT ;  /* 0x00000000003e782f */ /* 0x000fe400038c0000 */
[----:B------:R-:W-:Y:S01]  /*69b0*/  MOV R14, UR62 ;  /* 0x0000003e000e7c02 */ /* 0x000fe20008000f00 */
[----:B-----5:R-:W-:Y:S10]  /*69c0*/  ENDCOLLECTIVE ;  /* 0x000000000000791b */ /* 0x020ff40003800000 */
.L_x_178:
[----:B------:R-:W-:Y:S05]  /*69d0*/  BSYNC B1 ;  /* 0x0000000000017941 */ /* 0x000fea0003800000 */
.L_x_177:
[----:B------:R-:W-:Y:S05]  /*69e0*/  BRA `(.L_x_179) ;  /* 0xffffffe4007c7947 */ /* 0x000fea000383ffff */
.L_x_140:
[----:B0-----:R0:W1:Y:S02]  /*69f0*/  SYNCS.PHASECHK.TRANS64.TRYWAIT P1, [R10+URZ+0xb0], R5 ;  /* 0x0000b0050a0075a7 */ /* 0x001064000802017f */
[----:B-1----:R-:W-:Y:S05]  /*6a00*/  @!P1 NANOSLEEP.SYNCS 0x989680 ;  /* 0x009896800000995d */ /* 0x002fea0003900000 */
[----:B------:R-:W1:Y:S02]  /*6a10*/  @!P1 SYNCS.PHASECHK.TRANS64 P1, [R10+URZ+0xb0], R5 ;  /* 0x0000b0050a0095a7 */ /* 0x000e64000802007f */
[----:B-1----:R-:W-:Y:S05]  /*6a20*/  @!P1 BRA `(.L_x_140) ;  /* 0xfffffffc00f09947 */ /* 0x002fea000383ffff */
[----:B------:R-:W-:Y:S05]  /*6a30*/  BRA `(.L_x_180) ;  /* 0xffffffe400b07947 */ /* 0x000fea000383ffff */
.L_x_149:
[----:B------:R-:W-:Y:S01]  /*6a40*/  BSSY B0, `(.L_x_181) ;  /* 0x0000006000007945 */ /* 0x000fe20003800000 */
[----:B------:R-:W-:-:S07]  /*6a50*/  IMAD.MOV.U32 R15, RZ, RZ, -0x1 ;  /* 0xffffffffff0f7424 */ /* 0x000fce00078e00ff */
[----:B-----5:R-:W-:Y:S05]  /*6a60*/  WARPSYNC.COLLECTIVE R15, `(.L_x_182) ;  /* 0x000000000f0c7348 */ /* 0x020fea0003c00000 */
[----:B------:R-:W-:Y:S02]  /*6a70*/  ELECT P6, UR62, PT ;  /* 0x00000000003e782f */ /* 0x000fe400038c0000 */
[----:B------:R-:W-:Y:S01]  /*6a80*/  MOV R14, UR62 ;  /* 0x0000003e000e7c02 */ /* 0x000fe20008000f00 */
[----:B-----5:R-:W-:Y:S10]  /*6a90*/  ENDCOLLECTIVE ;  /* 0x000000000000791b */ /* 0x020ff40003800000 */
.L_x_182:
[----:B------:R-:W-:Y:S05]  /*6aa0*/  BSYNC B0 ;  /* 0x0000000000007941 */ /* 0x000fea0003800000 */
.L_x_181:
[----:B------:R-:W-:Y:S05]  /*6ab0*/  BRA `(.L_x_183) ;  /* 0xfffffff0001c7947 */ /* 0x000fea000383ffff */
.L_x_153:
[----:B0-----:R0:W1:Y:S02]  /*6ac0*/  SYNCS.PHASECHK.TRANS64.TRYWAIT P0, [R9+URZ], R4 ;  /* 0x00000004090075a7 */ /* 0x001064000800017f */
[----:B-1----:R-:W-:Y:S05]  /*6ad0*/  @!P0 NANOSLEEP.SYNCS 0x989680 ;  /* 0x009896800000895d */ /* 0x002fea0003900000 */
[----:B------:R-:W1:Y:S02]  /*6ae0*/  @!P0 SYNCS.PHASECHK.TRANS64 P0, [R9+URZ], R4 ;  /* 0x00000004090085a7 */ /* 0x000e64000800007f */
[----:B-1----:R-:W-:Y:S05]  /*6af0*/  @!P0 BRA `(.L_x_153) ;  /* 0xfffffffc00f08947 */ /* 0x002fea000383ffff */
[----:B------:R-:W-:Y:S05]  /*6b00*/  BRA `(.L_x_184) ;  /* 0xfffffff0005c7947 */ /* 0x000fea000383ffff */
.L_x_154:
[----:B0-----:R0:W1:Y:S02]  /*6b10*/  SYNCS.PHASECHK.TRANS64.TRYWAIT P0, [R8+URZ], R5 ;  /* 0x00000005080075a7 */ /* 0x001064000800017f */
[----:B-1----:R-:W-:Y:S05]  /*6b20*/  @!P0 NANOSLEEP.SYNCS 0x989680 ;  /* 0x009896800000895d */ /* 0x002fea0003900000 */
[----:B------:R-:W1:Y:S02]  /*6b30*/  @!P0 SYNCS.PHASECHK.TRANS64 P0, [R8+URZ], R5 ;  /* 0x00000005080085a7 */ /* 0x000e64000800007f */
[----:B-1----:R-:W-:Y:S05]  /*6b40*/  @!P0 BRA `(.L_x_154) ;  /* 0xfffffffc00f08947 */ /* 0x002fea000383ffff */
[----:B------:R-:W-:Y:S05]  /*6b50*/  BRA `(.L_x_185) ;  /* 0xfffffff0006c7947 */ /* 0x000fea000383ffff */
.L_x_155:
[----:B0-----:R0:W1:Y:S02]  /*6b60*/  SYNCS.PHASECHK.TRANS64.TRYWAIT P0, [R9+URZ], R4 ;  /* 0x00000004090075a7 */ /* 0x001064000800017f */
[----:B-1----:R-:W-:Y:S05]  /*6b70*/  @!P0 NANOSLEEP.SYNCS 0x989680 ;  /* 0x009896800000895d */ /* 0x002fea0003900000 */
[----:B------:R-:W1:Y:S02]  /*6b80*/  @!P0 SYNCS.PHASECHK.TRANS64 P0, [R9+URZ], R4 ;  /* 0x00000004090085a7 */ /* 0x000e64000800007f */
[----:B-1----:R-:W-:Y:S05]  /*6b90*/  @!P0 BRA `(.L_x_155) ;  /* 0xfffffffc00f08947 */ /* 0x002fea000383ffff */
[----:B------:R-:W-:Y:S05]  /*6ba0*/  BRA `(.L_x_186) ;  /* 0xfffffff0007c7947 */ /* 0x000fea000383ffff */
.L_x_156:
[----:B0-----:R0:W1:Y:S02]  /*6bb0*/  SYNCS.PHASECHK.TRANS64.TRYWAIT P0, [R8+URZ], R5 ;  /* 0x00000005080075a7 */ /* 0x001064000800017f */
[----:B-1----:R-:W-:Y:S05]  /*6bc0*/  @!P0 NANOSLEEP.SYNCS 0x989680 ;  /* 0x009896800000895d */ /* 0x002fea0003900000 */
[----:B------:R-:W1:Y:S02]  /*6bd0*/  @!P0 SYNCS.PHASECHK.TRANS64 P0, [R8+URZ], R5 ;  /* 0x00000005080085a7 */ /* 0x000e64000800007f */
[----:B-1----:R-:W-:Y:S05]  /*6be0*/  @!P0 BRA `(.L_x_156) ;  /* 0xfffffffc00f08947 */ /* 0x002fea000383ffff */
[----:B------:R-:W-:Y:S05]  /*6bf0*/  BRA `(.L_x_187) ;  /* 0xfffffff0008c7947 */ /* 0x000fea000383ffff */
.L_x_157:
[----:B0-----:R0:W1:Y:S02]  /*6c00*/  SYNCS.PHASECHK.TRANS64.TRYWAIT P0, [R9+URZ], R4 ;  /* 0x00000004090075a7 */ /* 0x001064000800017f */
[----:B-1----:R-:W-:Y:S05]  /*6c10*/  @!P0 NANOSLEEP.SYNCS 0x989680 ;  /* 0x009896800000895d */ /* 0x002fea0003900000 */
[----:B------:R-:W1:Y:S02]  /*6c20*/  @!P0 SYNCS.PHASECHK.TRANS64 P0, [R9+URZ], R4 ;  /* 0x00000004090085a7 */ /* 0x000e64000800007f */
[----:B-1----:R-:W-:Y:S05]  /*6c30*/  @!P0 BRA `(.L_x_157) ;  /* 0xfffffffc00f08947 */ /* 0x002fea000383ffff */
[----:B------:R-:W-:Y:S05]  /*6c40*/  BRA `(.L_x_188) ;  /* 0xfffffff0009c7947 */ /* 0x000fea000383ffff */
.L_x_158:
[----:B0-----:R0:W1:Y:S02]  /*6c50*/  SYNCS.PHASECHK.TRANS64.TRYWAIT P0, [R8+URZ], R5 ;  /* 0x00000005080075a7 */ /* 0x001064000800017f */
[----:B-1----:R-:W-:Y:S05]  /*6c60*/  @!P0 NANOSLEEP.SYNCS 0x989680 ;  /* 0x009896800000895d */ /* 0x002fea0003900000 */
[----:B------:R-:W1:Y:S02]  /*6c70*/  @!P0 SYNCS.PHASECHK.TRANS64 P0, [R8+URZ], R5 ;  /* 0x00000005080085a7 */ /* 0x000e64000800007f */
[----:B-1----:R-:W-:Y:S05]  /*6c80*/  @!P0 BRA `(.L_x_158) ;  /* 0xfffffffc00f08947 */ /* 0x002fea000383ffff */
[----:B------:R-:W-:Y:S05]  /*6c90*/  BRA `(.L_x_189) ;  /* 0xfffffff000ac7947 */ /* 0x000fea000383ffff */
.L_x_159:
[----:B0-----:R0:W1:Y:S02]  /*6ca0*/  SYNCS.PHASECHK.TRANS64.TRYWAIT P0, [R9+URZ], R4 ;  /* 0x00000004090075a7 */ /* 0x001064000800017f */
[----:B-1----:R-:W-:Y:S05]  /*6cb0*/  @!P0 NANOSLEEP.SYNCS 0x989680 ;  /* 0x009896800000895d */ /* 0x002fea0003900000 */
[----:B------:R-:W1:Y:S02]  /*6cc0*/  @!P0 SYNCS.PHASECHK.TRANS64 P0, [R9+URZ], R4 ;  /* 0x00000004090085a7 */ /* 0x000e64000800007f */
[----:B-1----:R-:W-:Y:S05]  /*6cd0*/  @!P0 BRA `(.L_x_159) ;  /* 0xfffffffc00f08947 */ /* 0x002fea000383ffff */
[----:B------:R-:W-:Y:S05]  /*6ce0*/  BRA `(.L_x_190) ;  /* 0xfffffff000bc7947 */ /* 0x000fea000383ffff */
.L_x_160:
[----:B0-----:R0:W1:Y:S02]  /*6cf0*/  SYNCS.PHASECHK.TRANS64.TRYWAIT P0, [R8+URZ], R5 ;  /* 0x00000005080075a7 */ /* 0x001064000800017f */
[----:B-1----:R-:W-:Y:S05]  /*6d00*/  @!P0 NANOSLEEP.SYNCS 0x989680 ;  /* 0x009896800000895d */ /* 0x002fea0003900000 */
[----:B------:R-:W1:Y:S02]  /*6d10*/  @!P0 SYNCS.PHASECHK.TRANS64 P0, [R8+URZ], R5 ;  /* 0x00000005080085a7 */ /* 0x000e64000800007f */
[----:B-1----:R-:W-:Y:S05]  /*6d20*/  @!P0 BRA `(.L_x_160) ;  /* 0xfffffffc00f08947 */ /* 0x002fea000383ffff */
[----:B------:R-:W-:Y:S05]  /*6d30*/  BRA `(.L_x_191) ;  /* 0xfffffff000cc7947 */ /* 0x000fea000383ffff */
.L_x_161:
[----:B0-----:R0:W1:Y:S02]  /*6d40*/  SYNCS.PHASECHK.TRANS64.TRYWAIT P0, [R9+URZ], R4 ;  /* 0x00000004090075a7 */ /* 0x001064000800017f */
[----:B-1----:R-:W-:Y:S05]  /*6d50*/  @!P0 NANOSLEEP.SYNCS 0x989680 ;  /* 0x009896800000895d */ /* 0x002fea0003900000 */
[----:B------:R-:W1:Y:S02]  /*6d60*/  @!P0 SYNCS.PHASECHK.TRANS64 P0, [R9+URZ], R4 ;  /* 0x00000004090085a7 */ /* 0x000e64000800007f */
[----:B-1----:R-:W-:Y:S05]  /*6d70*/  @!P0 BRA `(.L_x_161) ;  /* 0xfffffffc00f08947 */ /* 0x002fea000383ffff */
[----:B------:R-:W-:Y:S05]  /*6d80*/  BRA `(.L_x_192) ;  /* 0xfffffff000dc7947 */ /* 0x000fea000383ffff */
.L_x_162:
[----:B0-----:R0:W1:Y:S02]  /*6d90*/  SYNCS.PHASECHK.TRANS64.TRYWAIT P0, [R8+URZ], R5 ;  /* 0x00000005080075a7 */ /* 0x001064000800017f */
[----:B-1----:R-:W-:Y:S05]  /*6da0*/  @!P0 NANOSLEEP.SYNCS 0x989680 ;  /* 0x009896800000895d */ /* 0x002fea0003900000 */
[----:B------:R-:W1:Y:S02]  /*6db0*/  @!P0 SYNCS.PHASECHK.TRANS64 P0, [R8+URZ], R5 ;  /* 0x00000005080085a7 */ /* 0x000e64000800007f */
[----:B-1----:R-:W-:Y:S05]  /*6dc0*/  @!P0 BRA `(.L_x_162) ;  /* 0xfffffffc00f08947 */ /* 0x002fea000383ffff */
[----:B------:R-:W-:Y:S05]  /*6dd0*/  BRA `(.L_x_193) ;  /* 0xfffffff000ec7947 */ /* 0x000fea000383ffff */
.L_x_163:
[----:B0-----:R0:W1:Y:S02]  /*6de0*/  SYNCS.PHASECHK.TRANS64.TRYWAIT P0, [R9+URZ], R4 ;  /* 0x00000004090075a7 */ /* 0x001064000800017f */
[----:B-1----:R-:W-:Y:S05]  /*6df0*/  @!P0 NANOSLEEP.SYNCS 0x989680 ;  /* 0x009896800000895d */ /* 0x002fea0003900000 */
[----:B------:R-:W1:Y:S02]  /*6e00*/  @!P0 SYNCS.PHASECHK.TRANS64 P0, [R9+URZ], R4 ;  /* 0x00000004090085a7 */ /* 0x000e64000800007f */
[----:B-1----:R-:W-:Y:S05]  /*6e10*/  @!P0 BRA `(.L_x_163) ;  /* 0xfffffffc00f08947 */ /* 0x002fea000383ffff */
[----:B------:R-:W-:Y:S05]  /*6e20*/  BRA `(.L_x_194) ;  /* 0xfffffff000fc7947 */ /* 0x000fea000383ffff */
.L_x_164:
[----:B0-----:R0:W1:Y:S02]  /*6e30*/  SYNCS.PHASECHK.TRANS64.TRYWAIT P0, [R8+URZ], R5 ;  /* 0x00000005080075a7 */ /* 0x001064000800017f */
[----:B-1----:R-:W-:Y:S05]  /*6e40*/  @!P0 NANOSLEEP.SYNCS 0x989680 ;  /* 0x009896800000895d */ /* 0x002fea0003900000 */
[----:B------:R-:W1:Y:S02]  /*6e50*/  @!P0 SYNCS.PHASECHK.TRANS64 P0, [R8+URZ], R5 ;  /* 0x00000005080085a7 */ /* 0x000e64000800007f */
[----:B-1----:R-:W-:Y:S05]  /*6e60*/  @!P0 BRA `(.L_x_164) ;  /* 0xfffffffc00f08947 */ /* 0x002fea000383ffff */
[----:B------:R-:W-:Y:S05]  /*6e70*/  BRA `(.L_x_195) ;  /* 0xfffffff4000c7947 */ /* 0x000fea000383ffff */
.L_x_165:
[----:B0-----:R0:W1:Y:S02]  /*6e80*/  SYNCS.PHASECHK.TRANS64.TRYWAIT P0, [R9+URZ], R4 ;  /* 0x00000004090075a7 */ /* 0x001064000800017f */
[----:B-1----:R-:W-:Y:S05]  /*6e90*/  @!P0 NANOSLEEP.SYNCS 0x989680 ;  /* 0x009896800000895d */ /* 0x002fea0003900000 */
[----:B------:R-:W1:Y:S02]  /*6ea0*/  @!P0 SYNCS.PHASECHK.TRANS64 P0, [R9+URZ], R4 ;  /* 0x00000004090085a7 */ /* 0x000e64000800007f */
[----:B-1----:R-:W-:Y:S05]  /*6eb0*/  @!P0 BRA `(.L_x_165) ;  /* 0xfffffffc00f08947 */ /* 0x002fea000383ffff */
[----:B------:R-:W-:Y:S05]  /*6ec0*/  BRA `(.L_x_196) ;  /* 0xfffffff4001c7947 */ /* 0x000fea000383ffff */
.L_x_166:
[----:B0-----:R0:W1:Y:S02]  /*6ed0*/  SYNCS.PHASECHK.TRANS64.TRYWAIT P0, [R8+URZ], R5 ;  /* 0x00000005080075a7 */ /* 0x001064000800017f */
[----:B-1----:R-:W-:Y:S05]  /*6ee0*/  @!P0 NANOSLEEP.SYNCS 0x989680 ;  /* 0x009896800000895d */ /* 0x002fea0003900000 */
[----:B------:R-:W1:Y:S02]  /*6ef0*/  @!P0 SYNCS.PHASECHK.TRANS64 P0, [R8+URZ], R5 ;  /* 0x00000005080085a7 */ /* 0x000e64000800007f */
[----:B-1----:R-:W-:Y:S05]  /*6f00*/  @!P0 BRA `(.L_x_166) ;  /* 0xfffffffc00f08947 */ /* 0x002fea000383ffff */
[----:B------:R-:W-:Y:S05]  /*6f10*/  BRA `(.L_x_197) ;  /* 0xfffffff4002c7947 */ /* 0x000fea000383ffff */
.L_x_167:
[----:B0-----:R0:W1:Y:S02]  /*6f20*/  SYNCS.PHASECHK.TRANS64.TRYWAIT P0, [R9+URZ], R4 ;  /* 0x00000004090075a7 */ /* 0x001064000800017f */
[----:B-1----:R-:W-:Y:S05]  /*6f30*/  @!P0 NANOSLEEP.SYNCS 0x989680 ;  /* 0x009896800000895d */ /* 0x002fea0003900000 */
[----:B------:R-:W1:Y:S02]  /*6f40*/  @!P0 SYNCS.PHASECHK.TRANS64 P0, [R9+URZ], R4 ;  /* 0x00000004090085a7 */ /* 0x000e64000800007f */
[----:B-1----:R-:W-:Y:S05]  /*6f50*/  @!P0 BRA `(.L_x_167) ;  /* 0xfffffffc00f08947 */ /* 0x002fea000383ffff */
[----:B------:R-:W-:Y:S05]  /*6f60*/  BRA `(.L_x_198) ;  /* 0xfffffff4003c7947 */ /* 0x000fea000383ffff */
.L_x_168:
[----:B0-----:R0:W1:Y:S02]  /*6f70*/  SYNCS.PHASECHK.TRANS64.TRYWAIT P0, [R8+URZ], R5 ;  /* 0x00000005080075a7 */ /* 0x001064000800017f */
[----:B-1----:R-:W-:Y:S05]  /*6f80*/  @!P0 NANOSLEEP.SYNCS 0x989680 ;  /* 0x009896800000895d */ /* 0x002fea0003900000 */
[----:B------:R-:W1:Y:S02]  /*6f90*/  @!P0 SYNCS.PHASECHK.TRANS64 P0, [R8+URZ], R5 ;  /* 0x00000005080085a7 */ /* 0x000e64000800007f */
[----:B-1----:R-:W-:Y:S05]  /*6fa0*/  @!P0 BRA `(.L_x_168) ;  /* 0xfffffffc00f08947 */ /* 0x002fea000383ffff */
[----:B------:R-:W-:Y:S05]  /*6fb0*/  BRA `(.L_x_199) ;  /* 0xfffffff4004c7947 */ /* 0x000fea000383ffff */
.L_x_169:
[----:B0-----:R0:W1:Y:S02]  /*6fc0*/  SYNCS.PHASECHK.TRANS64.TRYWAIT P0, [R9+URZ], R4 ;  /* 0x00000004090075a7 */ /* 0x001064000800017f */
[----:B-1----:R-:W-:Y:S05]  /*6fd0*/  @!P0 NANOSLEEP.SYNCS 0x989680 ;  /* 0x009896800000895d */ /* 0x002fea0003900000 */
[----:B------:R-:W1:Y:S02]  /*6fe0*/  @!P0 SYNCS.PHASECHK.TRANS64 P0, [R9+URZ], R4 ;  /* 0x00000004090085a7 */ /* 0x000e64000800007f */
[----:B-1----:R-:W-:Y:S05]  /*6ff0*/  @!P0 BRA `(.L_x_169) ;  /* 0xfffffffc00f08947 */ /* 0x002fea000383ffff */
[----:B------:R-:W-:Y:S05]  /*7000*/  BRA `(.L_x_200) ;  /* 0xfffffff4005c7947 */ /* 0x000fea000383ffff */
.L_x_170:
[----:B0-----:R0:W1:Y:S02]  /*7010*/  SYNCS.PHASECHK.TRANS64.TRYWAIT P0, [R8+URZ], R5 ;  /* 0x00000005080075a7 */ /* 0x001064000800017f */
[----:B-1----:R-:W-:Y:S05]  /*7020*/  @!P0 NANOSLEEP.SYNCS 0x989680 ;  /* 0x009896800000895d */ /* 0x002fea0003900000 */
[----:B------:R-:W1:Y:S02]  /*7030*/  @!P0 SYNCS.PHASECHK.TRANS64 P0, [R8+URZ], R5 ;  /* 0x00000005080085a7 */ /* 0x000e64000800007f */
[----:B-1----:R-:W-:Y:S05]  /*7040*/  @!P0 BRA `(.L_x_170) ;  /* 0xfffffffc00f08947 */ /* 0x002fea000383ffff */
[----:B------:R-:W-:Y:S05]  /*7050*/  BRA `(.L_x_201) ;  /* 0xfffffff4006c7947 */ /* 0x000fea000383ffff */
.L_x_171:
[----:B0-----:R0:W1:Y:S02]  /*7060*/  SYNCS.PHASECHK.TRANS64.TRYWAIT P0, [R9+URZ], R4 ;  /* 0x00000004090075a7 */ /* 0x001064000800017f */
[----:B-1----:R-:W-:Y:S05]  /*7070*/  @!P0 NANOSLEEP.SYNCS 0x989680 ;  /* 0x009896800000895d */ /* 0x002fea0003900000 */
[----:B------:R-:W1:Y:S02]  /*7080*/  @!P0 SYNCS.PHASECHK.TRANS64 P0, [R9+URZ], R4 ;  /* 0x00000004090085a7 */ /* 0x000e64000800007f */
[----:B-1----:R-:W-:Y:S05]  /*7090*/  @!P0 BRA `(.L_x_171) ;  /* 0xfffffffc00f08947 */ /* 0x002fea000383ffff */
[----:B------:R-:W-:Y:S05]  /*70a0*/  BRA `(.L_x_202) ;  /* 0xfffffff4007c7947 */ /* 0x000fea000383ffff */
.L_x_172:
[----:B0-----:R0:W1:Y:S02]  /*70b0*/  SYNCS.PHASECHK.TRANS64.TRYWAIT P0, [R8+URZ], R5 ;  /* 0x00000005080075a7 */ /* 0x001064000800017f */
[----:B-1----:R-:W-:Y:S05]  /*70c0*/  @!P0 NANOSLEEP.SYNCS 0x989680 ;  /* 0x009896800000895d */ /* 0x002fea0003900000 */
[----:B------:R-:W1:Y:S02]  /*70d0*/  @!P0 SYNCS.PHASECHK.TRANS64 P0, [R8+URZ], R5 ;  /* 0x00000005080085a7 */ /* 0x000e64000800007f */
[----:B-1----:R-:W-:Y:S05]  /*70e0*/  @!P0 BRA `(.L_x_172) ;  /* 0xfffffffc00f08947 */ /* 0x002fea000383ffff */
[----:B------:R-:W-:Y:S05]  /*70f0*/  BRA `(.L_x_203) ;  /* 0xfffffff4008c7947 */ /* 0x000fea000383ffff */
.L_x_173:
[----:B-1----:R1:W2:Y:S02]  /*7100*/  SYNCS.PHASECHK.TRANS64.TRYWAIT P0, [R11+URZ], R6 ;  /* 0x000000060b0075a7 */ /* 0x0022a4000800017f */
[----:B--2---:R-:W-:Y:S05]  /*7110*/  @!P0 NANOSLEEP.SYNCS 0x989680 ;  /* 0x009896800000895d */ /* 0x004fea0003900000 */
[----:B------:R-:W2:Y:S02]  /*7120*/  @!P0 SYNCS.PHASECHK.TRANS64 P0, [R11+URZ], R6 ;  /* 0x000000060b0085a7 */ /* 0x000ea4000800007f */
[----:B--2---:R-:W-:Y:S05]  /*7130*/  @!P0 BRA `(.L_x_173) ;  /* 0xfffffffc00f08947 */ /* 0x004fea000383ffff */
[----:B------:R-:W-:Y:S05]  /*7140*/  BRA `(.L_x_204) ;  /* 0xfffffff400947947 */ /* 0x000fea000383ffff */
.L_x_205:
[----:B------:R-:W-:-:S00]  /*7150*/  BRA `(.L_x_205) ;  /* 0xfffffffc00fc7947 */ /* 0x000fc0000383ffff */
[----:B------:R-:W-:-:S00]  /*7160*/  NOP ;  /* 0x0000000000007918 */ /* 0x000fc00000000000 */
        /* <DEDUP_REMOVED lines=9> */
.L_x_206:


//--------------------- .nv.global.init           --------------------------
	.section	.nv.global.init,"aw",@progbits
.nv.global.init:
	.type		$str$22,@object
	.size		$str$22,($str$23 - $str$22)
$str$22:
        /*0000*/ 	.byte	0x6b, 0x5f, 0x74, 0x69, 0x6c, 0x65, 0x5f, 0x63, 0x6f, 0x75, 0x6e, 0x74, 0x20, 0x3e, 0x3d, 0x20
        /*0010*/ 	.byte	0x31, 0x00
	.type		$str$23,@object
	.size		$str$23,(__unnamed_1 - $str$23)
$str$23:
        /*0012*/ 	.byte	0x2f, 0x74, 0x6d, 0x70, 0x2f, 0x63, 0x75, 0x74, 0x6c, 0x61, 0x73, 0x73, 0x5f, 0x73, 0x77, 0x65
        /*0022*/ 	.byte	0x65, 0x70, 0x5f, 0x73, 0x72, 0x63, 0x2f, 0x69, 0x6e, 0x63, 0x6c, 0x75, 0x64, 0x65, 0x2f, 0x63
        /*0032*/ 	.byte	0x75, 0x74, 0x6c, 0x61, 0x73, 0x73, 0x2f, 0x67, 0x65, 0x6d, 0x6d, 0x2f, 0x63, 0x6f, 0x6c, 0x6c
        /*0042*/ 	.byte	0x65, 0x63, 0x74, 0x69, 0x76, 0x65, 0x2f, 0x73, 0x6d, 0x39, 0x30, 0x5f, 0x6d, 0x6d, 0x61, 0x5f
        /*0052*/ 	.byte	0x74, 0x6d, 0x61, 0x5f, 0x67, 0x6d, 0x6d, 0x61, 0x5f, 0x73, 0x73, 0x5f, 0x77, 0x61, 0x72, 0x70
        /*0062*/ 	.byte	0x73, 0x70, 0x65, 0x63, 0x69, 0x61, 0x6c, 0x69, 0x7a, 0x65, 0x64, 0x2e, 0x68, 0x70, 0x70, 0x00
	.type		__unnamed_1,@object
	.size		__unnamed_1,(.L_0 - __unnamed_1)
__unnamed_1:
        /*0072*/ 	.byte	0x76, 0x6f, 0x69, 0x64, 0x20, 0x63, 0x75, 0x74, 0x6c, 0x61, 0x73, 0x73, 0x3a, 0x3a, 0x67, 0x65
        /* <DEDUP_REMOVED lines=171> */
        /*0b32*/ 	.byte	0x69, 0x64, 0x65, 0x6e, 0x74, 0x69, 0x74, 0x79, 0x5d, 0x00
.L_0:


//--------------------- .nv.shared._ZN7cutlass13device_kernelINS_4gemm6kernel13GemmUniversalIN4cute5tupleIJiiiiEEENS1_10collective13CollectiveMmaINS1_34MainloopSm90TmaGmmaWarpSpecializedILi22ENS5_IJNS4_1CILi1EEESB_SB_EEENS1_32KernelTmaWarpSpecializedPingpongEEENS5_IJNSA_ILi64EEENSA_ILi96EEESF_EEEaNS5_IJlSB_lEEEaSI_NS4_8TiledMMAINS4_8MMA_AtomIJNS4_4SM904GMMA26MMA_64x96x32_S32S8S8_SS_TNEEEENS4_6LayoutISC_NS5_IJNSA_ILi0EEESQ_SQ_EEEEENS5_IJNS4_10UnderscoreEST_ST_EEEEENS4_13SM90_TMA_LOADENS4_14ComposedLayoutINS4_7SwizzleILi2ELi4ELi3EEENS4_18smem_ptr_flag_bitsILi8EEENSP_INS5_IJNSA_ILi8EEESF_EEENS5_IJSF_SB_EEEEEEEvNS4_8identityESW_S16_vS17_EENS_8epilogue10collective6detail29Sm90TmaWarpSpecializedAdapterINS1A_15DefaultEpilogueIaSI_SI_NS19_6thread17LinearCombinationIaLi1EiiLNS1E_9ScaleType4KindE0ELNS_15FloatRoundStyleE2EaEENS1_15EpilogueDefaultEEEEEvvEEEEvNT_6ParamsE --------------------------
	.section	.nv.shared._ZN7cutlass13device_kernelINS_4gemm6kernel13GemmUniversalIN4cute5tupleIJiiiiEEENS1_10collective13CollectiveMmaINS1_34MainloopSm90TmaGmmaWarpSpecializedILi22ENS5_IJNS4_1CILi1EEESB_SB_EEENS1_32KernelTmaWarpSpecializedPingpongEEENS5_IJNSA_ILi64EEENSA_ILi96EEESF_EEEaNS5_IJlSB_lEEEaSI_NS4_8TiledMMAINS4_8MMA_AtomIJNS4_4SM904GMMA26MMA_64x96x32_S32S8S8_SS_TNEEEENS4_6LayoutISC_NS5_IJNSA_ILi0EEESQ_SQ_EEEEENS5_IJNS4_10UnderscoreEST_ST_EEEEENS4_13SM90_TMA_LOADENS4_14ComposedLayoutINS4_7SwizzleILi2ELi4ELi3EEENS4_18smem_ptr_flag_bitsILi8EEENSP_INS5_IJNSA_ILi8EEESF_EEENS5_IJSF_SB_EEEEEEEvNS4_8identityESW_S16_vS17_EENS_8epilogue10collective6detail29Sm90TmaWarpSpecializedAdapterINS1A_15DefaultEpilogueIaSI_SI_NS19_6thread17LinearCombinationIaLi1EiiLNS1E_9ScaleType4KindE0ELNS_15FloatRoundStyleE2EaEENS1_15EpilogueDefaultEEEEEvvEEEEvNT_6ParamsE,"aw",@nobits
	.sectionflags	@""
	.align	16
	.zero		1024


//--------------------- .nv.shared.reserved.0     --------------------------
	.section	.nv.shared.reserved.0,"aw",@nobits
	.weak		__nv_reservedSMEM_offset_0_alias
	.size		__nv_reservedSMEM_offset_0_alias, 0, 0
	.other		__nv_reservedSMEM_offset_0_alias,@"STO_CUDA_RESERVED_SHARED STV_DEFAULT"
__nv_reservedSMEM_offset_0_alias:
	.zero		0


//--------------------- .nv.global                --------------------------
	.section	.nv.global,"aw",@nobits
.nv.global:
	.type		_ZN39_INTERNAL_42fbce58_4_k_cu_b362e013_68264cute1_E,@object
	.size		_ZN39_INTERNAL_42fbce58_4_k_cu_b362e013_68264cute1_E,(_ZN39_INTERNAL_42fbce58_4_k_cu_b362e013_68264cuda3std3__45__cpo6cbeginE - _ZN39_INTERNAL_42fbce58_4_k_cu_b362e013_68264cute1_E)
_ZN39_INTERNAL_42fbce58_4_k_cu_b362e013_68264cute1_E:
	.zero		1
	.type		_ZN39_INTERNAL_42fbce58_4_k_cu_b362e013_68264cuda3std3__45__cpo6cbeginE,@object
	.size		_ZN39_INTERNAL_42fbce58_4_k_cu_b362e013_68264cuda3std3__45__cpo6cbeginE,(_ZN39_INTERNAL_42fbce58_4_k_cu_b362e013_68264cuda3std3__48in_placeE - _ZN39_INTERNAL_42fbce58_4_k_cu_b362e013_68264cuda3std3__45__cpo6cbeginE)
_ZN39_INTERNAL_42fbce58_4_k_cu_b362e013_68264cuda3std3__45__cpo6cbeginE:
	.zero		1
	.type		_ZN39_INTERNAL_42fbce58_4_k_cu_b362e013_68264cuda3std3__48in_placeE,@object
	.size		_ZN39_INTERNAL_42fbce58_4_k_cu_b362e013_68264cuda3std3__48in_placeE,(_ZN39_INTERNAL_42fbce58_4_k_cu_b362e013_68264cuda3std6ranges3__45__cpo9iter_moveE - _ZN39_INTERNAL_42fbce58_4_k_cu_b362e013_68264cuda3std3__48in_placeE)
_ZN39_INTERNAL_42fbce58_4_k_cu_b362e013_68264cuda3std3__48in_placeE:
	.zero		1
	.type		_ZN39_INTERNAL_42fbce58_4_k_cu_b362e013_68264cuda3std6ranges3__45__cpo9iter_moveE,@object
	.size		_ZN39_INTERNAL_42fbce58_4_k_cu_b362e013_68264cuda3std6ranges3__45__cpo9iter_moveE,(_ZN39_INTERNAL_42fbce58_4_k_cu_b362e013_68264cuda3std3__45__cpo5beginE - _ZN39_INTERNAL_42fbce58_4_k_cu_b362e013_68264cuda3std6ranges3__45__cpo9iter_moveE)
_ZN39_INTERNAL_42fbce58_4_k_cu_b362e013_68264cuda3std6ranges3__45__cpo9iter_moveE:
	.zero		1
	.type		_ZN39_INTERNAL_42fbce58_4_k_cu_b362e013_68264cuda3std3__45__cpo5beginE,@object
	.size		_ZN39_INTERNAL_42fbce58_4_k_cu_b362e013_68264cuda3std3__45__cpo5beginE,(_ZN39_INTERNAL_42fbce58_4_k_cu_b362e013_68264cuda3std3__441_GLOBAL__N__42fbce58_4_k_cu_b362e013_68266ignoreE - _ZN39_INTERNAL_42fbce58_4_k_cu_b362e013_68264cuda3std3__45__cpo5beginE)
_ZN39_INTERNAL_42fbce58_4_k_cu_b362e013_68264cuda3std3__45__cpo5beginE:
	.zero		1
	.type		_ZN39_INTERNAL_42fbce58_4_k_cu_b362e013_68264cuda3std3__441_GLOBAL__N__42fbce58_4_k_cu_b362e013_68266ignoreE,@object
	.size		_ZN39_INTERNAL_42fbce58_4_k_cu_b362e013_68264cuda3std3__441_GLOBAL__N__42fbce58_4_k_cu_b362e013_68266ignoreE,(_ZN39_INTERNAL_42fbce58_4_k_cu_b362e013_68264cute7productE - _ZN39_INTERNAL_42fbce58_4_k_cu_b362e013_68264cuda3std3__441_GLOBAL__N__42fbce58_4_k_cu_b362e013_68266ignoreE)
_ZN39_INTERNAL_42fbce58_4_k_cu_b362e013_68264cuda3std3__441_GLOBAL__N__42fbce58_4_k_cu_b362e013_68266ignoreE:
	.zero		1
	.type		_ZN39_INTERNAL_42fbce58_4_k_cu_b362e013_68264cute7productE,@object
	.size		_ZN39_INTERNAL_42fbce58_4_k_cu_b362e013_68264cute7productE,(_ZN39_INTERNAL_42fbce58_4_k_cu_b362e013_68264cuda3std3__45__cpo3endE - _ZN39_INTERNAL_42fbce58_4_k_cu_b362e013_68264cute7productE)
_ZN39_INTERNAL_42fbce58_4_k_cu_b362e013_68264cute7productE:
	.zero		1
	.type		_ZN39_INTERNAL_42fbce58_4_k_cu_b362e013_68264cuda3std3__45__cpo3endE,@object
	.size		_ZN39_INTERNAL_42fbce58_4_k_cu_b362e013_68264cuda3std3__45__cpo3endE,(_ZN39_INTERNAL_42fbce58_4_k_cu_b362e013_68264cuda3std3__419piecewise_constructE - _ZN39_INTERNAL_42fbce58_4_k_cu_b362e013_68264cuda3std3__45__cpo3endE)
_ZN39_INTERNAL_42fbce58_4_k_cu_b362e013_68264cuda3std3__45__cpo3endE:
	.zero		1
	.type		_ZN39_INTERNAL_42fbce58_4_k_cu_b362e013_68264cuda3std3__419piecewise_constructE,@object
	.size		_ZN39_INTERNAL_42fbce58_4_k_cu_b362e013_68264cuda3std3__419piecewise_constructE,(_ZN39_INTERNAL_42fbce58_4_k_cu_b362e013_68264cuda3std3__45__cpo4cendE - _ZN39_INTERNAL_42fbce58_4_k_cu_b362e013_68264cuda3std3__419piecewise_constructE)
_ZN39_INTERNAL_42fbce58_4_k_cu_b362e013_68264cuda3std3__419piecewise_constructE:
	.zero		1
	.type		_ZN39_INTERNAL_42fbce58_4_k_cu_b362e013_68264cuda3std3__45__cpo4cendE,@object
	.size		_ZN39_INTERNAL_42fbce58_4_k_cu_b362e013_68264cuda3std3__45__cpo4cendE,(_ZN39_INTERNAL_42fbce58_4_k_cu_b362e013_68264cuda3std6ranges3__45__cpo4swapE - _ZN39_INTERNAL_42fbce58_4_k_cu_b362e013_68264cuda3std3__45__cpo4cendE)
_ZN39_INTERNAL_42fbce58_4_k_cu_b362e013_68264cuda3std3__45__cpo4cendE:
	.zero		1
	.type		_ZN39_INTERNAL_42fbce58_4_k_cu_b362e013_68264cuda3std6ranges3__45__cpo4swapE,@object
	.size		_ZN39_INTERNAL_42fbce58_4_k_cu_b362e013_68264cuda3std6ranges3__45__cpo4swapE,(.L_8 - _ZN39_INTERNAL_42fbce58_4_k_cu_b362e013_68264cuda3std6ranges3__45__cpo4swapE)
_ZN39_INTERNAL_42fbce58_4_k_cu_b362e013_68264cuda3std6ranges3__45__cpo4swapE:
	.zero		1
.L_8:


//--------------------- .nv.constant0._ZN7cutlass13device_kernelINS_4gemm6kernel13GemmUniversalIN4cute5tupleIJiiiiEEENS1_10collective13CollectiveMmaINS1_34MainloopSm90TmaGmmaWarpSpecializedILi22ENS5_IJNS4_1CILi1EEESB_SB_EEENS1_32KernelTmaWarpSpecializedPingpongEEENS5_IJNSA_ILi64EEENSA_ILi96EEESF_EEEaNS5_IJlSB_lEEEaSI_NS4_8TiledMMAINS4_8MMA_AtomIJNS4_4SM904GMMA26MMA_64x96x32_S32S8S8_SS_TNEEEENS4_6LayoutISC_NS5_IJNSA_ILi0EEESQ_SQ_EEEEENS5_IJNS4_10UnderscoreEST_ST_EEEEENS4_13SM90_TMA_LOADENS4_14ComposedLayoutINS4_7SwizzleILi2ELi4ELi3EEENS4_18smem_ptr_flag_bitsILi8EEENSP_INS5_IJNSA_ILi8EEESF_EEENS5_IJSF_SB_EEEEEEEvNS4_8identityESW_S16_vS17_EENS_8epilogue10collective6detail29Sm90TmaWarpSpecializedAdapterINS1A_15DefaultEpilogueIaSI_SI_NS19_6thread17LinearCombinationIaLi1EiiLNS1E_9ScaleType4KindE0ELNS_15FloatRoundStyleE2EaEENS1_15EpilogueDefaultEEEEEvvEEEEvNT_6ParamsE --------------------------
	.section	.nv.constant0._ZN7cutlass13device_kernelINS_4gemm6kernel13GemmUniversalIN4cute5tupleIJiiiiEEENS1_10collective13CollectiveMmaINS1_34MainloopSm90TmaGmmaWarpSpecializedILi22ENS5_IJNS4_1CILi1EEESB_SB_EEENS1_32KernelTmaWarpSpecializedPingpongEEENS5_IJNSA_ILi64EEENSA_ILi96EEESF_EEEaNS5_IJlSB_lEEEaSI_NS4_8TiledMMAINS4_8MMA_AtomIJNS4_4SM904GMMA26MMA_64x96x32_S32S8S8_SS_TNEEEENS4_6LayoutISC_NS5_IJNSA_ILi0EEESQ_SQ_EEEEENS5_IJNS4_10UnderscoreEST_ST_EEEEENS4_13SM90_TMA_LOADENS4_14ComposedLayoutINS4_7SwizzleILi2ELi4ELi3EEENS4_18smem_ptr_flag_bitsILi8EEENSP_INS5_IJNSA_ILi8EEESF_EEENS5_IJSF_SB_EEEEEEEvNS4_8identityESW_S16_vS17_EENS_8epilogue10collective6detail29Sm90TmaWarpSpecializedAdapterINS1A_15DefaultEpilogueIaSI_SI_NS19_6thread17LinearCombinationIaLi1EiiLNS1E_9ScaleType4KindE0ELNS_15FloatRoundStyleE2EaEENS1_15EpilogueDefaultEEEEEvvEEEEvNT_6ParamsE,"a",@progbits
	.sectionflags	@""
	.align	4
.nv.constant0._ZN7cutlass13device_kernelINS_4gemm6kernel13GemmUniversalIN4cute5tupleIJiiiiEEENS1_10collective13CollectiveMmaINS1_34MainloopSm90TmaGmmaWarpSpecializedILi22ENS5_IJNS4_1CILi1EEESB_SB_EEENS1_32KernelTmaWarpSpecializedPingpongEEENS5_IJNSA_ILi64EEENSA_ILi96EEESF_EEEaNS5_IJlSB_lEEEaSI_NS4_8TiledMMAINS4_8MMA_AtomIJNS4_4SM904GMMA26MMA_64x96x32_S32S8S8_SS_TNEEEENS4_6LayoutISC_NS5_IJNSA_ILi0EEESQ_SQ_EEEEENS5_IJNS4_10UnderscoreEST_ST_EEEEENS4_13SM90_TMA_LOADENS4_14ComposedLayoutINS4_7SwizzleILi2ELi4ELi3EEENS4_18smem_ptr_flag_bitsILi8EEENSP_INS5_IJNSA_ILi8EEESF_EEENS5_IJSF_SB_EEEEEEEvNS4_8identityESW_S16_vS17_EENS_8epilogue10collective6detail29Sm90TmaWarpSpecializedAdapterINS1A_15DefaultEpilogueIaSI_SI_NS19_6thread17LinearCombinationIaLi1EiiLNS1E_9ScaleType4KindE0ELNS_15FloatRoundStyleE2EaEENS1_15EpilogueDefaultEEEEEvvEEEEvNT_6ParamsE:
	.zero		1664


//--------------------- SYMBOLS --------------------------

	.type		.nv.reservedSmem.offset0,@object
	.size		.nv.reservedSmem.offset0,0x4
	.type		__assertfail,@function
